// auto-generated by cutlass_sweep.gemm — config: {"arch": "sm_90", "cluster_m": 1, "cluster_n": 1, "dtype": "tf32", "dtype_b": "tf32", "layout": "nt", "stages": 7, "tile_k": 64, "tile_m": 128, "tile_n": 64}
#include "cutlass/cutlass.h"
#include "cutlass/gemm/collective/collective_builder.hpp"
#include "cutlass/gemm/device/gemm_universal_adapter.h"
#include "cutlass/gemm/kernel/gemm_universal.hpp"
#include "cutlass/epilogue/collective/collective_builder.hpp"

using ElemA = cutlass::tfloat32_t;
using ElemB = cutlass::tfloat32_t;
using ElemCD = cutlass::tfloat32_t;
using Acc  = float;
using TileShape    = cute::Shape<cute::_128, cute::_64, cute::_64>;
using ClusterShape = cute::Shape<cute::_1, cute::_1, cute::_1>;

using CollectiveEpilogue = typename cutlass::epilogue::collective::CollectiveBuilder<
    cutlass::arch::Sm90, cutlass::arch::OpClassTensorOp,
    TileShape, ClusterShape,
    cutlass::epilogue::collective::EpilogueTileAuto,
    Acc, Acc,
    ElemCD, cutlass::layout::RowMajor, 128 / cutlass::sizeof_bits<ElemCD>::value,
    ElemCD, cutlass::layout::RowMajor, 128 / cutlass::sizeof_bits<ElemCD>::value,
    cutlass::epilogue::collective::EpilogueScheduleAuto
  >::CollectiveOp;

using CollectiveMainloop = typename cutlass::gemm::collective::CollectiveBuilder<
    cutlass::arch::Sm90, cutlass::arch::OpClassTensorOp,
    ElemA, cutlass::layout::RowMajor, 128 / cutlass::sizeof_bits<ElemA>::value,
    ElemB, cutlass::layout::ColumnMajor, 128 / cutlass::sizeof_bits<ElemB>::value,
    Acc,
    TileShape, ClusterShape,
    cutlass::gemm::collective::StageCount<7>,
    cutlass::gemm::collective::KernelScheduleAuto
  >::CollectiveOp;

using GemmKernel = cutlass::gemm::kernel::GemmUniversal<
    cute::Shape<int,int,int,int>,
    CollectiveMainloop,
    CollectiveEpilogue
>;
using Gemm = cutlass::gemm::device::GemmUniversalAdapter<GemmKernel>;

// Force the device kernel symbol into the cubin without needing a host main.
auto* _anchor = &cutlass::device_kernel<GemmKernel>;


// ===== COMPILED SASS (sm_90a) =====

	.target	sm_90a

	.elftype	@"ET_EXEC"


//--------------------- .note.nv.tkinfo           --------------------------
	.section	.note.nv.tkinfo,"",@"SHT_NOTE"
	.sectionflags	@"SHF_NOTE_NV_TKINFO"
	.tkinfo
        /*0018*/ 	.word	0x00000002
        /*0030*/ 	.string	""
        /*0030*/ 	.string	"ptxas"
        /*0030*/ 	.string	"Cuda compilation tools, release 13.0, V13.0.88"
        /*0030*/ 	.string	"Build cuda_13.0.r13.0/compiler.36424714_0"
        /*0030*/ 	.string	"-arch sm_90a -m 64 "



//--------------------- .note.nv.cuinfo           --------------------------
	.section	.note.nv.cuinfo,"",@"SHT_NOTE"
	.sectionflags	@"SHF_NOTE_NV_CUINFO"
        /*0018*/ 	.short	0x0002
        /*001a*/ 	.short	0x005a
        /*001c*/ 	.short	0x0082
	.zero		2


//--------------------- .nv.info                  --------------------------
	.section	.nv.info,"",@"SHT_CUDA_INFO"
	.align	4


	//----- nvinfo : EIATTR_REGCOUNT
	.align		4
        /*0000*/ 	.byte	0x04, 0x2f
        /*0002*/ 	.short	(.L_15 - .L_14)
	.align		4
.L_14:
        /*0004*/ 	.word	index@(_ZN7cutlass13device_kernelINS_4gemm6kernel13GemmUniversalIN4cute5tupleIJiiiiEEENS1_10collective13CollectiveMmaINS1_34MainloopSm90TmaGmmaWarpSpecializedILi7ENS5_IJNS4_1CILi1EEESB_SB_EEENS1_35KernelTmaWarpSpecializedCooperativeEEENS5_IJNSA_ILi128EEENSA_ILi64EEESG_EEENS_10tfloat32_tENS5_IJlSB_lEEESI_SJ_NS4_8TiledMMAINS4_8MMA_AtomIJNS4_4SM904GMMA29MMA_64x64x8_F32TF32TF32_SS_TNILNSN_7ScaleInE1ELSP_1EEEEEENS4_6LayoutINS5_IJNSA_ILi2EEESB_SB_EEENS5_IJSB_NSA_ILi0EEESV_EEEEENS5_IJNS4_10UnderscoreESY_SY_EEEEENS4_13SM90_TMA_LOADENS4_14ComposedLayoutINS4_7SwizzleILi3ELi4ELi3EEENS4_18smem_ptr_flag_bitsILi32EEENSS_INS5_IJNSA_ILi8EEENSA_ILi32EEEEEENS5_IJS18_SB_EEEEEEEvNS4_8identityES11_S1C_vS1D_EENS_8epilogue10collective6detail29Sm90TmaWarpSpecializedAdapterINS1G_15DefaultEpilogueISI_SJ_SJ_NS1F_6thread17LinearCombinationISI_Li1EffLNS1K_9ScaleType4KindE0ELNS_15FloatRoundStyleE2ESI_EENS1_15EpilogueDefaultEEEEEvvEEEEvNT_6ParamsE)
        /*0008*/ 	.word	0x000000a8


	//----- nvinfo : EIATTR_FRAME_SIZE
	.align		4
.L_15:
        /*000c*/ 	.byte	0x04, 0x11
        /*000e*/ 	.short	(.L_17 - .L_16)
	.align		4
.L_16:
        /*0010*/ 	.word	index@(_ZN7cutlass13device_kernelINS_4gemm6kernel13GemmUniversalIN4cute5tupleIJiiiiEEENS1_10collective13CollectiveMmaINS1_34MainloopSm90TmaGmmaWarpSpecializedILi7ENS5_IJNS4_1CILi1EEESB_SB_EEENS1_35KernelTmaWarpSpecializedCooperativeEEENS5_IJNSA_ILi128EEENSA_ILi64EEESG_EEENS_10tfloat32_tENS5_IJlSB_lEEESI_SJ_NS4_8TiledMMAINS4_8MMA_AtomIJNS4_4SM904GMMA29MMA_64x64x8_F32TF32TF32_SS_TNILNSN_7ScaleInE1ELSP_1EEEEEENS4_6LayoutINS5_IJNSA_ILi2EEESB_SB_EEENS5_IJSB_NSA_ILi0EEESV_EEEEENS5_IJNS4_10UnderscoreESY_SY_EEEEENS4_13SM90_TMA_LOADENS4_14ComposedLayoutINS4_7SwizzleILi3ELi4ELi3EEENS4_18smem_ptr_flag_bitsILi32EEENSS_INS5_IJNSA_ILi8EEENSA_ILi32EEEEEENS5_IJS18_SB_EEEEEEEvNS4_8identityES11_S1C_vS1D_EENS_8epilogue10collective6detail29Sm90TmaWarpSpecializedAdapterINS1G_15DefaultEpilogueISI_SJ_SJ_NS1F_6thread17LinearCombinationISI_Li1EffLNS1K_9ScaleType4KindE0ELNS_15FloatRoundStyleE2ESI_EENS1_15EpilogueDefaultEEEEEvvEEEEvNT_6ParamsE)
        /*0014*/ 	.word	0x00000000


	//----- nvinfo : EIATTR_MIN_STACK_SIZE
	.align		4
.L_17:
        /*0018*/ 	.byte	0x04, 0x12
        /*001a*/ 	.short	(.L_19 - .L_18)
	.align		4
.L_18:
        /*001c*/ 	.word	index@(_ZN7cutlass13device_kernelINS_4gemm6kernel13GemmUniversalIN4cute5tupleIJiiiiEEENS1_10collective13CollectiveMmaINS1_34MainloopSm90TmaGmmaWarpSpecializedILi7ENS5_IJNS4_1CILi1EEESB_SB_EEENS1_35KernelTmaWarpSpecializedCooperativeEEENS5_IJNSA_ILi128EEENSA_ILi64EEESG_EEENS_10tfloat32_tENS5_IJlSB_lEEESI_SJ_NS4_8TiledMMAINS4_8MMA_AtomIJNS4_4SM904GMMA29MMA_64x64x8_F32TF32TF32_SS_TNILNSN_7ScaleInE1ELSP_1EEEEEENS4_6LayoutINS5_IJNSA_ILi2EEESB_SB_EEENS5_IJSB_NSA_ILi0EEESV_EEEEENS5_IJNS4_10UnderscoreESY_SY_EEEEENS4_13SM90_TMA_LOADENS4_14ComposedLayoutINS4_7SwizzleILi3ELi4ELi3EEENS4_18smem_ptr_flag_bitsILi32EEENSS_INS5_IJNSA_ILi8EEENSA_ILi32EEEEEENS5_IJS18_SB_EEEEEEEvNS4_8identityES11_S1C_vS1D_EENS_8epilogue10collective6detail29Sm90TmaWarpSpecializedAdapterINS1G_15DefaultEpilogueISI_SJ_SJ_NS1F_6thread17LinearCombinationISI_Li1EffLNS1K_9ScaleType4KindE0ELNS_15FloatRoundStyleE2ESI_EENS1_15EpilogueDefaultEEEEEvvEEEEvNT_6ParamsE)
        /*0020*/ 	.word	0x00000000
.L_19:


//--------------------- .nv.compat                --------------------------
	.section	.nv.compat,"",@"SHT_CUDA_COMPAT_INFO"
	.align	4
        /*0000*/ 	.byte	0x02, 0x09, 0x01, 0x00, 0x02, 0x02, 0x04, 0x00, 0x02, 0x05, 0x05, 0x00, 0x03, 0x07, 0x01, 0x01
        /*0010*/ 	.byte	0x02, 0x03, 0x01, 0x00, 0x02, 0x06, 0x01, 0x00, 0x04, 0x0b, 0x08, 0x00, 0x00, 0x00, 0x00, 0x00
        /*0020*/ 	.byte	0x00, 0x00, 0x00, 0x00


//--------------------- .nv.info._ZN7cutlass13device_kernelINS_4gemm6kernel13GemmUniversalIN4cute5tupleIJiiiiEEENS1_10collective13CollectiveMmaINS1_34MainloopSm90TmaGmmaWarpSpecializedILi7ENS5_IJNS4_1CILi1EEESB_SB_EEENS1_35KernelTmaWarpSpecializedCooperativeEEENS5_IJNSA_ILi128EEENSA_ILi64EEESG_EEENS_10tfloat32_tENS5_IJlSB_lEEESI_SJ_NS4_8TiledMMAINS4_8MMA_AtomIJNS4_4SM904GMMA29MMA_64x64x8_F32TF32TF32_SS_TNILNSN_7ScaleInE1ELSP_1EEEEEENS4_6LayoutINS5_IJNSA_ILi2EEESB_SB_EEENS5_IJSB_NSA_ILi0EEESV_EEEEENS5_IJNS4_10UnderscoreESY_SY_EEEEENS4_13SM90_TMA_LOADENS4_14ComposedLayoutINS4_7SwizzleILi3ELi4ELi3EEENS4_18smem_ptr_flag_bitsILi32EEENSS_INS5_IJNSA_ILi8EEENSA_ILi32EEEEEENS5_IJS18_SB_EEEEEEEvNS4_8identityES11_S1C_vS1D_EENS_8epilogue10collective6detail29Sm90TmaWarpSpecializedAdapterINS1G_15DefaultEpilogueISI_SJ_SJ_NS1F_6thread17LinearCombinationISI_Li1EffLNS1K_9ScaleType4KindE0ELNS_15FloatRoundStyleE2ESI_EENS1_15EpilogueDefaultEEEEEvvEEEEvNT_6ParamsE --------------------------
	.section	.nv.info._ZN7cutlass13device_kernelINS_4gemm6kernel13GemmUniversalIN4cute5tupleIJiiiiEEENS1_10collective13CollectiveMmaINS1_34MainloopSm90TmaGmmaWarpSpecializedILi7ENS5_IJNS4_1CILi1EEESB_SB_EEENS1_35KernelTmaWarpSpecializedCooperativeEEENS5_IJNSA_ILi128EEENSA_ILi64EEESG_EEENS_10tfloat32_tENS5_IJlSB_lEEESI_SJ_NS4_8TiledMMAINS4_8MMA_AtomIJNS4_4SM904GMMA29MMA_64x64x8_F32TF32TF32_SS_TNILNSN_7ScaleInE1ELSP_1EEEEEENS4_6LayoutINS5_IJNSA_ILi2EEESB_SB_EEENS5_IJSB_NSA_ILi0EEESV_EEEEENS5_IJNS4_10UnderscoreESY_SY_EEEEENS4_13SM90_TMA_LOADENS4_14ComposedLayoutINS4_7SwizzleILi3ELi4ELi3EEENS4_18smem_ptr_flag_bitsILi32EEENSS_INS5_IJNSA_ILi8EEENSA_ILi32EEEEEENS5_IJS18_SB_EEEEEEEvNS4_8identityES11_S1C_vS1D_EENS_8epilogue10collective6detail29Sm90TmaWarpSpecializedAdapterINS1G_15DefaultEpilogueISI_SJ_SJ_NS1F_6thread17LinearCombinationISI_Li1EffLNS1K_9ScaleType4KindE0ELNS_15FloatRoundStyleE2ESI_EENS1_15EpilogueDefaultEEEEEvvEEEEvNT_6ParamsE,"",@"SHT_CUDA_INFO"
	.sectionflags	@""
	.align	4


	//----- nvinfo : EIATTR_CUDA_API_VERSION
	.align		4
        /*0000*/ 	.byte	0x04, 0x37
        /*0002*/ 	.short	(.L_21 - .L_20)
.L_20:
        /*0004*/ 	.word	0x00000082


	//----- nvinfo : EIATTR_KPARAM_INFO
	.align		4
.L_21:
        /*0008*/ 	.byte	0x04, 0x17
        /*000a*/ 	.short	(.L_23 - .L_22)
.L_22:
        /*000c*/ 	.word	0x00000000
        /*0010*/ 	.short	0x0000
        /*0012*/ 	.short	0x0070
        /*0014*/ 	.byte	0x00, 0xf0, 0x01, 0x10


	//----- nvinfo : EIATTR_SPARSE_MMA_MASK
	.align		4
.L_23:
        /*0018*/ 	.byte	0x03, 0x50
        /*001a*/ 	.short	0x0000


	//----- nvinfo : EIATTR_MAXREG_COUNT
	.align		4
        /*001c*/ 	.byte	0x03, 0x1b
        /*001e*/ 	.short	0x00a8


	//----- nvinfo : EIATTR_NUM_BARRIERS
	.align		4
        /*0020*/ 	.byte	0x02, 0x4c
        /*0022*/ 	.byte	0x01
	.zero		1


	//----- nvinfo : EIATTR_EXTERNS
	.align		4
        /*0024*/ 	.byte	0x04, 0x0f
        /*0026*/ 	.short	(.L_25 - .L_24)


	//   ....[0]....
	.align		4
.L_24:
        /*0028*/ 	.word	index@(__assertfail)


	//----- nvinfo : EIATTR_MERCURY_ISA_VERSION
	.align		4
.L_25:
        /*002c*/ 	.byte	0x03, 0x5f
        /*002e*/ 	.short	0x0101


	//----- nvinfo : EIATTR_INT_WARP_WIDE_INSTR_OFFSETS
	.align		4
        /*0030*/ 	.byte	0x04, 0x31
        /*0032*/ 	.short	(.L_27 - .L_26)


	//   ....[0]....
.L_26:
        /*0034*/ 	.word	0x00000450


	//   ....[1]....
        /*0038*/ 	.word	0x00000460


	//   ....[2]....
        /*003c*/ 	.word	0x00000520


	//----- nvinfo : EIATTR_COOP_GROUP_MASK_REGIDS
	.align		4
.L_27:
        /*0040*/ 	.byte	0x04, 0x29
        /*0042*/ 	.short	(.L_29 - .L_28)


	//   ....[0]....
.L_28:
        /*0044*/ 	.word	0xffffffff


	//   ....[1]....
        /*0048*/ 	.word	0xffffffff


	//   ....[2]....
        /*004c*/ 	.word	0xffffffff


	//   ....[3]....
        /*0050*/ 	.word	0xffffffff


	//   ....[4]....
        /*0054*/ 	.word	0xffffffff


	//----- nvinfo : EIATTR_COOP_GROUP_INSTR_OFFSETS
	.align		4
.L_29:
        /*0058*/ 	.byte	0x04, 0x28
        /*005a*/ 	.short	(.L_31 - .L_30)


	//   ....[0]....
.L_30:
        /*005c*/ 	.word	0x00000060


	//   ....[1]....
        /*0060*/ 	.word	0x00000070


	//   ....[2]....
        /*0064*/ 	.word	0x00000130


	//   ....[3]....
        /*0068*/ 	.word	0x00000320


	//   ....[4]....
        /*006c*/ 	.word	0x00001220


	//----- nvinfo : EIATTR_REG_RECONFIG
	.align		4
.L_31:
        /*0070*/ 	.byte	0x01, 0x54
	.zero		2


	//----- nvinfo : EIATTR_SYSCALL_OFFSETS
	.align		4
        /*0074*/ 	.byte	0x04, 0x46
        /*0076*/ 	.short	(.L_33 - .L_32)


	//   ....[0]....
.L_32:
        /*0078*/ 	.word	0x00001410


	//----- nvinfo : EIATTR_MBARRIER_INSTR_OFFSETS
	.align		4
.L_33:
        /*007c*/ 	.byte	0x04, 0x39
        /*007e*/ 	.short	(.L_35 - .L_34)


	//   ....[0]....
.L_34:
        /*0080*/ 	.word	0x00000230
        /*0084*/ 	.word	0x000000ff
        /*0088*/ 	.word	0x00000000
        /*008c*/ 	.short	0x0100
        /*008e*/ 	.byte	0x08
	.zero		1


	//   ....[1]....
        /*0090*/ 	.word	0x00000240
        /*0094*/ 	.word	0x000000ff
        /*0098*/ 	.word	0x00000038
        /*009c*/ 	.short	0x0100
        /*009e*/ 	.byte	0x08
	.zero		1


	//   ....[2]....
        /*00a0*/ 	.word	0x00000250
        /*00a4*/ 	.word	0x000000ff
        /*00a8*/ 	.word	0x00000008
        /*00ac*/ 	.short	0x0100
        /*00ae*/ 	.byte	0x08
	.zero		1


	//   ....[3]....
        /*00b0*/ 	.word	0x00000260
        /*00b4*/ 	.word	0x000000ff
        /*00b8*/ 	.word	0x00000040
        /*00bc*/ 	.short	0x0100
        /*00be*/ 	.byte	0x08
	.zero		1


	//   ....[4]....
        /*00c0*/ 	.word	0x00000270
        /*00c4*/ 	.word	0x000000ff
        /*00c8*/ 	.word	0x00000010
        /*00cc*/ 	.short	0x0100
        /*00ce*/ 	.byte	0x08
	.zero		1


	//   ....[5]....
        /*00d0*/ 	.word	0x00000280
        /*00d4*/ 	.word	0x000000ff
        /*00d8*/ 	.word	0x00000048
        /*00dc*/ 	.short	0x0100
        /*00de*/ 	.byte	0x08
	.zero		1


	//   ....[6]....
        /*00e0*/ 	.word	0x00000290
        /*00e4*/ 	.word	0x000000ff
        /*00e8*/ 	.word	0x00000018
        /*00ec*/ 	.short	0x0100
        /*00ee*/ 	.byte	0x08
	.zero		1


	//   ....[7]....
        /*00f0*/ 	.word	0x000002a0
        /*00f4*/ 	.word	0x000000ff
        /*00f8*/ 	.word	0x00000050
        /*00fc*/ 	.short	0x0100
        /*00fe*/ 	.byte	0x08
	.zero		1


	//   ....[8]....
        /*0100*/ 	.word	0x000002b0
        /*0104*/ 	.word	0x000000ff
        /*0108*/ 	.word	0x00000020
        /*010c*/ 	.short	0x0100
        /*010e*/ 	.byte	0x08
	.zero		1


	//   ....[9]....
        /*0110*/ 	.word	0x000002c0
        /*0114*/ 	.word	0x000000ff
        /*0118*/ 	.word	0x00000058
        /*011c*/ 	.short	0x0100
        /*011e*/ 	.byte	0x08
	.zero		1


	//   ....[10]....
        /*0120*/ 	.word	0x000002d0
        /*0124*/ 	.word	0x000000ff
        /*0128*/ 	.word	0x00000028
        /*012c*/ 	.short	0x0100
        /*012e*/ 	.byte	0x08
	.zero		1


	//   ....[11]....
        /*0130*/ 	.word	0x000002e0
        /*0134*/ 	.word	0x000000ff
        /*0138*/ 	.word	0x00000060
        /*013c*/ 	.short	0x0100
        /*013e*/ 	.byte	0x08
	.zero		1


	//   ....[12]....
        /*0140*/ 	.word	0x000002f0
        /*0144*/ 	.word	0x000000ff
        /*0148*/ 	.word	0x00000030
        /*014c*/ 	.short	0x0100
        /*014e*/ 	.byte	0x08
	.zero		1


	//   ....[13]....
        /*0150*/ 	.word	0x00000300
        /*0154*/ 	.word	0x000000ff
        /*0158*/ 	.word	0x00000068
        /*015c*/ 	.short	0x0100
        /*015e*/ 	.byte	0x08
	.zero		1


	//   ....[14]....
        /*0160*/ 	.word	0x000005a0
        /*0164*/ 	.word	0x000000ff
        /*0168*/ 	.word	0x00000080
        /*016c*/ 	.short	0x0100
        /*016e*/ 	.byte	0x08
	.zero		1


	//   ....[15]....
        /*0170*/ 	.word	0x00000620
        /*0174*/ 	.word	0x000000ff
        /*0178*/ 	.word	0x00000088
        /*017c*/ 	.short	0x0100
        /*017e*/ 	.byte	0x08
	.zero		1


	//   ....[16]....
        /*0180*/ 	.word	0x00001490
        /*0184*/ 	.word	0x00000003
        /*0188*/ 	.word	0x00000000
        /*018c*/ 	.short	0x010a
        /*018e*/ 	.byte	0x3f
	.zero		1


	//   ....[17]....
        /*0190*/ 	.word	0x000014f0
        /*0194*/ 	.word	0x00000003
        /*0198*/ 	.word	0x00000000
        /*019c*/ 	.short	0x010a
        /*019e*/ 	.byte	0x3f
	.zero		1


	//   ....[18]....
        /*01a0*/ 	.word	0x00001a00
        /*01a4*/ 	.word	0x000000ff
        /*01a8*/ 	.word	0x00000000
        /*01ac*/ 	.short	0x010a
        /*01ae*/ 	.byte	0x08
	.zero		1


	//   ....[19]....
        /*01b0*/ 	.word	0x00001a40
        /*01b4*/ 	.word	0x000000ff
        /*01b8*/ 	.word	0x00000000
        /*01bc*/ 	.short	0x010a
        /*01be*/ 	.byte	0x08
	.zero		1


	//   ....[20]....
        /*01c0*/ 	.word	0x00001e60
        /*01c4*/ 	.word	0x000000ff
        /*01c8*/ 	.word	0x00000000
        /*01cc*/ 	.short	0x0101
        /*01ce*/ 	.byte	0x07
	.zero		1


	//   ....[21]....
        /*01d0*/ 	.word	0x00002060
        /*01d4*/ 	.word	0x000000ff
        /*01d8*/ 	.word	0x00000000
        /*01dc*/ 	.short	0x0101
        /*01de*/ 	.byte	0x04
	.zero		1


	//   ....[22]....
        /*01e0*/ 	.word	0x000053d0
        /*01e4*/ 	.word	0x0000000e
        /*01e8*/ 	.word	0x00000038
        /*01ec*/ 	.short	0x010a
        /*01ee*/ 	.byte	0x3f
	.zero		1


	//   ....[23]....
        /*01f0*/ 	.word	0x00005880
        /*01f4*/ 	.word	0x00000006
        /*01f8*/ 	.word	0x00000088
        /*01fc*/ 	.short	0x0101
        /*01fe*/ 	.byte	0x3f
	.zero		1


	//   ....[24]....
        /*0200*/ 	.word	0x00005f60
        /*0204*/ 	.word	0x00000007
        /*0208*/ 	.word	0x00000000
        /*020c*/ 	.short	0x010a
        /*020e*/ 	.byte	0x3f
	.zero		1


	//   ....[25]....
        /*0210*/ 	.word	0x00005fe0
        /*0214*/ 	.word	0x00000009
        /*0218*/ 	.word	0x00000000
        /*021c*/ 	.short	0x010a
        /*021e*/ 	.byte	0x3f
	.zero		1


	//   ....[26]....
        /*0220*/ 	.word	0x00006070
        /*0224*/ 	.word	0x00000006
        /*0228*/ 	.word	0x00000000
        /*022c*/ 	.short	0x010a
        /*022e*/ 	.byte	0x3f
	.zero		1


	//   ....[27]....
        /*0230*/ 	.word	0x00006100
        /*0234*/ 	.word	0x00000009
        /*0238*/ 	.word	0x00000000
        /*023c*/ 	.short	0x010a
        /*023e*/ 	.byte	0x3f
	.zero		1


	//   ....[28]....
        /*0240*/ 	.word	0x00006190
        /*0244*/ 	.word	0x00000006
        /*0248*/ 	.word	0x00000000
        /*024c*/ 	.short	0x010a
        /*024e*/ 	.byte	0x3f
	.zero		1


	//   ....[29]....
        /*0250*/ 	.word	0x00006220
        /*0254*/ 	.word	0x00000009
        /*0258*/ 	.word	0x00000000
        /*025c*/ 	.short	0x010a
        /*025e*/ 	.byte	0x3f
	.zero		1


	//   ....[30]....
        /*0260*/ 	.word	0x000062b0
        /*0264*/ 	.word	0x00000003
        /*0268*/ 	.word	0x00000000
        /*026c*/ 	.short	0x010a
        /*026e*/ 	.byte	0x3f
	.zero		1


	//   ....[31]....
        /*0270*/ 	.word	0x00006310
        /*0274*/ 	.word	0x00000003
        /*0278*/ 	.word	0x00000000
        /*027c*/ 	.short	0x010a
        /*027e*/ 	.byte	0x3f
	.zero		1


	//   ....[32]....
        /*0280*/ 	.word	0x00006370
        /*0284*/ 	.word	0x00000004
        /*0288*/ 	.word	0x00000000
        /*028c*/ 	.short	0x010a
        /*028e*/ 	.byte	0x3f
	.zero		1


	//   ....[33]....
        /*0290*/ 	.word	0x00006440
        /*0294*/ 	.word	0x0000000e
        /*0298*/ 	.word	0x00000038
        /*029c*/ 	.short	0x010a
        /*029e*/ 	.byte	0x3f
	.zero		1


	//   ....[34]....
        /*02a0*/ 	.word	0x00006510
        /*02a4*/ 	.word	0x00000007
        /*02a8*/ 	.word	0x00000000
        /*02ac*/ 	.short	0x010a
        /*02ae*/ 	.byte	0x3f
	.zero		1


	//   ....[35]....
        /*02b0*/ 	.word	0x00006560
        /*02b4*/ 	.word	0x00000009
        /*02b8*/ 	.word	0x00000000
        /*02bc*/ 	.short	0x010a
        /*02be*/ 	.byte	0x3f
	.zero		1


	//   ....[36]....
        /*02c0*/ 	.word	0x000065b0
        /*02c4*/ 	.word	0x00000006
        /*02c8*/ 	.word	0x00000000
        /*02cc*/ 	.short	0x010a
        /*02ce*/ 	.byte	0x3f
	.zero		1


	//   ....[37]....
        /*02d0*/ 	.word	0x00006600
        /*02d4*/ 	.word	0x00000009
        /*02d8*/ 	.word	0x00000000
        /*02dc*/ 	.short	0x010a
        /*02de*/ 	.byte	0x3f
	.zero		1


	//   ....[38]....
        /*02e0*/ 	.word	0x00006650
        /*02e4*/ 	.word	0x00000006
        /*02e8*/ 	.word	0x00000000
        /*02ec*/ 	.short	0x010a
        /*02ee*/ 	.byte	0x3f
	.zero		1


	//   ....[39]....
        /*02f0*/ 	.word	0x000066a0
        /*02f4*/ 	.word	0x00000009
        /*02f8*/ 	.word	0x00000000
        /*02fc*/ 	.short	0x010a
        /*02fe*/ 	.byte	0x3f
	.zero		1


	//----- nvinfo : EIATTR_NUM_MBARRIERS
	.align		4
.L_35:
        /*0300*/ 	.byte	0x03, 0x38
        /*0302*/ 	.short	0x0010


	//----- nvinfo : EIATTR_EXIT_INSTR_OFFSETS
	.align		4
        /*0304*/ 	.byte	0x04, 0x1c
        /*0306*/ 	.short	(.L_37 - .L_36)


	//   ....[0]....
.L_36:
        /*0308*/ 	.word	0x000006c0


	//   ....[1]....
        /*030c*/ 	.word	0x00000f80


	//   ....[2]....
        /*0310*/ 	.word	0x00004ab0


	//   ....[3]....
        /*0314*/ 	.word	0x000050e0


	//   ....[4]....
        /*0318*/ 	.word	0x00006300


	//----- nvinfo : EIATTR_MAX_THREADS
	.align		4
.L_37:
        /*031c*/ 	.byte	0x04, 0x05
        /*031e*/ 	.short	(.L_39 - .L_38)
.L_38:
        /*0320*/ 	.word	0x00000180
        /*0324*/ 	.word	0x00000001
        /*0328*/ 	.word	0x00000001


	//----- nvinfo : EIATTR_CRS_STACK_SIZE
	.align		4
.L_39:
        /*032c*/ 	.byte	0x04, 0x1e
        /*032e*/ 	.short	(.L_41 - .L_40)
.L_40:
        /*0330*/ 	.word	0x00000000


	//----- nvinfo : EIATTR_CBANK_PARAM_SIZE
	.align		4
.L_41:
        /*0334*/ 	.byte	0x03, 0x19
        /*0336*/ 	.short	0x0470


	//----- nvinfo : EIATTR_PARAM_CBANK
	.align		4
        /*0338*/ 	.byte	0x04, 0x0a
        /*033a*/ 	.short	(.L_43 - .L_42)
	.align		4
.L_42:
        /*033c*/ 	.word	index@(.nv.constant0._ZN7cutlass13device_kernelINS_4gemm6kernel13GemmUniversalIN4cute5tupleIJiiiiEEENS1_10collective13CollectiveMmaINS1_34MainloopSm90TmaGmmaWarpSpecializedILi7ENS5_IJNS4_1CILi1EEESB_SB_EEENS1_35KernelTmaWarpSpecializedCooperativeEEENS5_IJNSA_ILi128EEENSA_ILi64EEESG_EEENS_10tfloat32_tENS5_IJlSB_lEEESI_SJ_NS4_8TiledMMAINS4_8MMA_AtomIJNS4_4SM904GMMA29MMA_64x64x8_F32TF32TF32_SS_TNILNSN_7ScaleInE1ELSP_1EEEEEENS4_6LayoutINS5_IJNSA_ILi2EEESB_SB_EEENS5_IJSB_NSA_ILi0EEESV_EEEEENS5_IJNS4_10UnderscoreESY_SY_EEEEENS4_13SM90_TMA_LOADENS4_14ComposedLayoutINS4_7SwizzleILi3ELi4ELi3EEENS4_18smem_ptr_flag_bitsILi32EEENSS_INS5_IJNSA_ILi8EEENSA_ILi32EEEEEENS5_IJS18_SB_EEEEEEEvNS4_8identityES11_S1C_vS1D_EENS_8epilogue10collective6detail29Sm90TmaWarpSpecializedAdapterINS1G_15DefaultEpilogueISI_SJ_SJ_NS1F_6thread17LinearCombinationISI_Li1EffLNS1K_9ScaleType4KindE0ELNS_15FloatRoundStyleE2ESI_EENS1_15EpilogueDefaultEEEEEvvEEEEvNT_6ParamsE)
        /*0340*/ 	.short	0x0210
        /*0342*/ 	.short	0x0470


	//----- nvinfo : EIATTR_SW_WAR
	.align		4
.L_43:
        /*0344*/ 	.byte	0x04, 0x36
        /*0346*/ 	.short	(.L_45 - .L_44)
.L_44:
        /*0348*/ 	.word	0x00000008
.L_45:


//--------------------- .nv.callgraph             --------------------------
	.section	.nv.callgraph,"",@"SHT_CUDA_CALLGRAPH"
	.align	4
	.sectionentsize	8
	.align		4
        /*0000*/ 	.word	0x00000000
	.align		4
        /*0004*/ 	.word	0xffffffff
	.align		4
        /*0008*/ 	.word	index@(_ZN7cutlass13device_kernelINS_4gemm6kernel13GemmUniversalIN4cute5tupleIJiiiiEEENS1_10collective13CollectiveMmaINS1_34MainloopSm90TmaGmmaWarpSpecializedILi7ENS5_IJNS4_1CILi1EEESB_SB_EEENS1_35KernelTmaWarpSpecializedCooperativeEEENS5_IJNSA_ILi128EEENSA_ILi64EEESG_EEENS_10tfloat32_tENS5_IJlSB_lEEESI_SJ_NS4_8TiledMMAINS4_8MMA_AtomIJNS4_4SM904GMMA29MMA_64x64x8_F32TF32TF32_SS_TNILNSN_7ScaleInE1ELSP_1EEEEEENS4_6LayoutINS5_IJNSA_ILi2EEESB_SB_EEENS5_IJSB_NSA_ILi0EEESV_EEEEENS5_IJNS4_10UnderscoreESY_SY_EEEEENS4_13SM90_TMA_LOADENS4_14ComposedLayoutINS4_7SwizzleILi3ELi4ELi3EEENS4_18smem_ptr_flag_bitsILi32EEENSS_INS5_IJNSA_ILi8EEENSA_ILi32EEEEEENS5_IJS18_SB_EEEEEEEvNS4_8identityES11_S1C_vS1D_EENS_8epilogue10collective6detail29Sm90TmaWarpSpecializedAdapterINS1G_15DefaultEpilogueISI_SJ_SJ_NS1F_6thread17LinearCombinationISI_Li1EffLNS1K_9ScaleType4KindE0ELNS_15FloatRoundStyleE2ESI_EENS1_15EpilogueDefaultEEEEEvvEEEEvNT_6ParamsE)
	.align		4
        /*000c*/ 	.word	index@(__assertfail)
	.align		4
        /*0010*/ 	.word	0x00000000
	.align		4
        /*0014*/ 	.word	0xfffffffe
	.align		4
        /*0018*/ 	.word	0x00000000
	.align		4
        /*001c*/ 	.word	0xfffffffd
	.align		4
        /*0020*/ 	.word	0x00000000
	.align		4
        /*0024*/ 	.word	0xfffffffc


//--------------------- .nv.constant4             --------------------------
	.section	.nv.constant4,"a",@progbits
	.align	8
	.align		8
.nv.constant4:
        /*0000*/ 	.dword	__assertfail
	.align		8
        /*0008*/ 	.dword	__unnamed_1
	.align		8
        /*0010*/ 	.dword	_ZN40_INTERNAL_40fcf58b_4_k_cu_44569426_290384cuda3std3__45__cpo5beginE
	.align		8
        /*0018*/ 	.dword	_ZN40_INTERNAL_40fcf58b_4_k_cu_44569426_290384cuda3std3__45__cpo3endE
	.align		8
        /*0020*/ 	.dword	_ZN40_INTERNAL_40fcf58b_4_k_cu_44569426_290384cuda3std3__45__cpo6cbeginE
	.align		8
        /*0028*/ 	.dword	_ZN40_INTERNAL_40fcf58b_4_k_cu_44569426_290384cuda3std3__45__cpo4cendE
	.align		8
        /*0030*/ 	.dword	_ZN40_INTERNAL_40fcf58b_4_k_cu_44569426_290384cuda3std3__442_GLOBAL__N__40fcf58b_4_k_cu_44569426_290386ignoreE
	.align		8
        /*0038*/ 	.dword	_ZN40_INTERNAL_40fcf58b_4_k_cu_44569426_290384cuda3std3__419piecewise_constructE
	.align		8
        /*0040*/ 	.dword	_ZN40_INTERNAL_40fcf58b_4_k_cu_44569426_290384cuda3std3__48in_placeE
	.align		8
        /*0048*/ 	.dword	_ZN40_INTERNAL_40fcf58b_4_k_cu_44569426_290384cuda3std6ranges3__45__cpo4swapE
	.align		8
        /*0050*/ 	.dword	_ZN40_INTERNAL_40fcf58b_4_k_cu_44569426_290384cuda3std6ranges3__45__cpo9iter_moveE
	.align		8
        /*0058*/ 	.dword	_ZN40_INTERNAL_40fcf58b_4_k_cu_44569426_290384cute7productE
	.align		8
        /*0060*/ 	.dword	_ZN40_INTERNAL_40fcf58b_4_k_cu_44569426_290384cute1_E
	.align		8
        /*0068*/ 	.dword	$str$22
	.align		8
        /*0070*/ 	.dword	$str$23


//--------------------- .text._ZN7cutlass13device_kernelINS_4gemm6kernel13GemmUniversalIN4cute5tupleIJiiiiEEENS1_10collective13CollectiveMmaINS1_34MainloopSm90TmaGmmaWarpSpecializedILi7ENS5_IJNS4_1CILi1EEESB_SB_EEENS1_35KernelTmaWarpSpecializedCooperativeEEENS5_IJNSA_ILi128EEENSA_ILi64EEESG_EEENS_10tfloat32_tENS5_IJlSB_lEEESI_SJ_NS4_8TiledMMAINS4_8MMA_AtomIJNS4_4SM904GMMA29MMA_64x64x8_F32TF32TF32_SS_TNILNSN_7ScaleInE1ELSP_1EEEEEENS4_6LayoutINS5_IJNSA_ILi2EEESB_SB_EEENS5_IJSB_NSA_ILi0EEESV_EEEEENS5_IJNS4_10UnderscoreESY_SY_EEEEENS4_13SM90_TMA_LOADENS4_14ComposedLayoutINS4_7SwizzleILi3ELi4ELi3EEENS4_18smem_ptr_flag_bitsILi32EEENSS_INS5_IJNSA_ILi8EEENSA_ILi32EEEEEENS5_IJS18_SB_EEEEEEEvNS4_8identityES11_S1C_vS1D_EENS_8epilogue10collective6detail29Sm90TmaWarpSpecializedAdapterINS1G_15DefaultEpilogueISI_SJ_SJ_NS1F_6thread17LinearCombinationISI_Li1EffLNS1K_9ScaleType4KindE0ELNS_15FloatRoundStyleE2ESI_EENS1_15EpilogueDefaultEEEEEvvEEEEvNT_6ParamsE --------------------------
	.section	.text._ZN7cutlass13device_kernelINS_4gemm6kernel13GemmUniversalIN4cute5tupleIJiiiiEEENS1_10collective13CollectiveMmaINS1_34MainloopSm90TmaGmmaWarpSpecializedILi7ENS5_IJNS4_1CILi1EEESB_SB_EEENS1_35KernelTmaWarpSpecializedCooperativeEEENS5_IJNSA_ILi128EEENSA_ILi64EEESG_EEENS_10tfloat32_tENS5_IJlSB_lEEESI_SJ_NS4_8TiledMMAINS4_8MMA_AtomIJNS4_4SM904GMMA29MMA_64x64x8_F32TF32TF32_SS_TNILNSN_7ScaleInE1ELSP_1EEEEEENS4_6LayoutINS5_IJNSA_ILi2EEESB_SB_EEENS5_IJSB_NSA_ILi0EEESV_EEEEENS5_IJNS4_10UnderscoreESY_SY_EEEEENS4_13SM90_TMA_LOADENS4_14ComposedLayoutINS4_7SwizzleILi3ELi4ELi3EEENS4_18smem_ptr_flag_bitsILi32EEENSS_INS5_IJNSA_ILi8EEENSA_ILi32EEEEEENS5_IJS18_SB_EEEEEEEvNS4_8identityES11_S1C_vS1D_EENS_8epilogue10collective6detail29Sm90TmaWarpSpecializedAdapterINS1G_15DefaultEpilogueISI_SJ_SJ_NS1F_6thread17LinearCombinationISI_Li1EffLNS1K_9ScaleType4KindE0ELNS_15FloatRoundStyleE2ESI_EENS1_15EpilogueDefaultEEEEEvvEEEEvNT_6ParamsE,"ax",@progbits
	.align	128
.text._ZN7cutlass13device_kernelINS_4gemm6kernel13GemmUniversalIN4cute5tupleIJiiiiEEENS1_10collective13CollectiveMmaINS1_34MainloopSm90TmaGmmaWarpSpecializedILi7ENS5_IJNS4_1CILi1EEESB_SB_EEENS1_35KernelTmaWarpSpecializedCooperativeEEENS5_IJNSA_ILi128EEENSA_ILi64EEESG_EEENS_10tfloat32_tENS5_IJlSB_lEEESI_SJ_NS4_8TiledMMAINS4_8MMA_AtomIJNS4_4SM904GMMA29MMA_64x64x8_F32TF32TF32_SS_TNILNSN_7ScaleInE1ELSP_1EEEEEENS4_6LayoutINS5_IJNSA_ILi2EEESB_SB_EEENS5_IJSB_NSA_ILi0EEESV_EEEEENS5_IJNS4_10UnderscoreESY_SY_EEEEENS4_13SM90_TMA_LOADENS4_14ComposedLayoutINS4_7SwizzleILi3ELi4ELi3EEENS4_18smem_ptr_flag_bitsILi32EEENSS_INS5_IJNSA_ILi8EEENSA_ILi32EEEEEENS5_IJS18_SB_EEEEEEEvNS4_8identityES11_S1C_vS1D_EENS_8epilogue10collective6detail29Sm90TmaWarpSpecializedAdapterINS1G_15DefaultEpilogueISI_SJ_SJ_NS1F_6thread17LinearCombinationISI_Li1EffLNS1K_9ScaleType4KindE0ELNS_15FloatRoundStyleE2ESI_EENS1_15EpilogueDefaultEEEEEvvEEEEvNT_6ParamsE:
        .type           _ZN7cutlass13device_kernelINS_4gemm6kernel13GemmUniversalIN4cute5tupleIJiiiiEEENS1_10collective13CollectiveMmaINS1_34MainloopSm90TmaGmmaWarpSpecializedILi7ENS5_IJNS4_1CILi1EEESB_SB_EEENS1_35KernelTmaWarpSpecializedCooperativeEEENS5_IJNSA_ILi128EEENSA_ILi64EEESG_EEENS_10tfloat32_tENS5_IJlSB_lEEESI_SJ_NS4_8TiledMMAINS4_8MMA_AtomIJNS4_4SM904GMMA29MMA_64x64x8_F32TF32TF32_SS_TNILNSN_7ScaleInE1ELSP_1EEEEEENS4_6LayoutINS5_IJNSA_ILi2EEESB_SB_EEENS5_IJSB_NSA_ILi0EEESV_EEEEENS5_IJNS4_10UnderscoreESY_SY_EEEEENS4_13SM90_TMA_LOADENS4_14ComposedLayoutINS4_7SwizzleILi3ELi4ELi3EEENS4_18smem_ptr_flag_bitsILi32EEENSS_INS5_IJNSA_ILi8EEENSA_ILi32EEEEEENS5_IJS18_SB_EEEEEEEvNS4_8identityES11_S1C_vS1D_EENS_8epilogue10collective6detail29Sm90TmaWarpSpecializedAdapterINS1G_15DefaultEpilogueISI_SJ_SJ_NS1F_6thread17LinearCombinationISI_Li1EffLNS1K_9ScaleType4KindE0ELNS_15FloatRoundStyleE2ESI_EENS1_15EpilogueDefaultEEEEEvvEEEEvNT_6ParamsE,@function
        .size           _ZN7cutlass13device_kernelINS_4gemm6kernel13GemmUniversalIN4cute5tupleIJiiiiEEENS1_10collective13CollectiveMmaINS1_34MainloopSm90TmaGmmaWarpSpecializedILi7ENS5_IJNS4_1CILi1EEESB_SB_EEENS1_35KernelTmaWarpSpecializedCooperativeEEENS5_IJNSA_ILi128EEENSA_ILi64EEESG_EEENS_10tfloat32_tENS5_IJlSB_lEEESI_SJ_NS4_8TiledMMAINS4_8MMA_AtomIJNS4_4SM904GMMA29MMA_64x64x8_F32TF32TF32_SS_TNILNSN_7ScaleInE1ELSP_1EEEEEENS4_6LayoutINS5_IJNSA_ILi2EEESB_SB_EEENS5_IJSB_NSA_ILi0EEESV_EEEEENS5_IJNS4_10UnderscoreESY_SY_EEEEENS4_13SM90_TMA_LOADENS4_14ComposedLayoutINS4_7SwizzleILi3ELi4ELi3EEENS4_18smem_ptr_flag_bitsILi32EEENSS_INS5_IJNSA_ILi8EEENSA_ILi32EEEEEENS5_IJS18_SB_EEEEEEEvNS4_8identityES11_S1C_vS1D_EENS_8epilogue10collective6detail29Sm90TmaWarpSpecializedAdapterINS1G_15DefaultEpilogueISI_SJ_SJ_NS1F_6thread17LinearCombinationISI_Li1EffLNS1K_9ScaleType4KindE0ELNS_15FloatRoundStyleE2ESI_EENS1_15EpilogueDefaultEEEEEvvEEEEvNT_6ParamsE,(.L_x_136 - _ZN7cutlass13device_kernelINS_4gemm6kernel13GemmUniversalIN4cute5tupleIJiiiiEEENS1_10collective13CollectiveMmaINS1_34MainloopSm90TmaGmmaWarpSpecializedILi7ENS5_IJNS4_1CILi1EEESB_SB_EEENS1_35KernelTmaWarpSpecializedCooperativeEEENS5_IJNSA_ILi128EEENSA_ILi64EEESG_EEENS_10tfloat32_tENS5_IJlSB_lEEESI_SJ_NS4_8TiledMMAINS4_8MMA_AtomIJNS4_4SM904GMMA29MMA_64x64x8_F32TF32TF32_SS_TNILNSN_7ScaleInE1ELSP_1EEEEEENS4_6LayoutINS5_IJNSA_ILi2EEESB_SB_EEENS5_IJSB_NSA_ILi0EEESV_EEEEENS5_IJNS4_10UnderscoreESY_SY_EEEEENS4_13SM90_TMA_LOADENS4_14ComposedLayoutINS4_7SwizzleILi3ELi4ELi3EEENS4_18smem_ptr_flag_bitsILi32EEENSS_INS5_IJNSA_ILi8EEENSA_ILi32EEEEEENS5_IJS18_SB_EEEEEEEvNS4_8identityES11_S1C_vS1D_EENS_8epilogue10collective6detail29Sm90TmaWarpSpecializedAdapterINS1G_15DefaultEpilogueISI_SJ_SJ_NS1F_6thread17LinearCombinationISI_Li1EffLNS1K_9ScaleType4KindE0ELNS_15FloatRoundStyleE2ESI_EENS1_15EpilogueDefaultEEEEEvvEEEEvNT_6ParamsE)
        .other          _ZN7cutlass13device_kernelINS_4gemm6kernel13GemmUniversalIN4cute5tupleIJiiiiEEENS1_10collective13CollectiveMmaINS1_34MainloopSm90TmaGmmaWarpSpecializedILi7ENS5_IJNS4_1CILi1EEESB_SB_EEENS1_35KernelTmaWarpSpecializedCooperativeEEENS5_IJNSA_ILi128EEENSA_ILi64EEESG_EEENS_10tfloat32_tENS5_IJlSB_lEEESI_SJ_NS4_8TiledMMAINS4_8MMA_AtomIJNS4_4SM904GMMA29MMA_64x64x8_F32TF32TF32_SS_TNILNSN_7ScaleInE1ELSP_1EEEEEENS4_6LayoutINS5_IJNSA_ILi2EEESB_SB_EEENS5_IJSB_NSA_ILi0EEESV_EEEEENS5_IJNS4_10UnderscoreESY_SY_EEEEENS4_13SM90_TMA_LOADENS4_14ComposedLayoutINS4_7SwizzleILi3ELi4ELi3EEENS4_18smem_ptr_flag_bitsILi32EEENSS_INS5_IJNSA_ILi8EEENSA_ILi32EEEEEENS5_IJS18_SB_EEEEEEEvNS4_8identityES11_S1C_vS1D_EENS_8epilogue10collective6detail29Sm90TmaWarpSpecializedAdapterINS1G_15DefaultEpilogueISI_SJ_SJ_NS1F_6thread17LinearCombinationISI_Li1EffLNS1K_9ScaleType4KindE0ELNS_15FloatRoundStyleE2ESI_EENS1_15EpilogueDefaultEEEEEvvEEEEvNT_6ParamsE,@"STO_CUDA_ENTRY STV_DEFAULT"
_ZN7cutlass13device_kernelINS_4gemm6kernel13GemmUniversalIN4cute5tupleIJiiiiEEENS1_10collective13CollectiveMmaINS1_34MainloopSm90TmaGmmaWarpSpecializedILi7ENS5_IJNS4_1CILi1EEESB_SB_EEENS1_35KernelTmaWarpSpecializedCooperativeEEENS5_IJNSA_ILi128EEENSA_ILi64EEESG_EEENS_10tfloat32_tENS5_IJlSB_lEEESI_SJ_NS4_8TiledMMAINS4_8MMA_AtomIJNS4_4SM904GMMA29MMA_64x64x8_F32TF32TF32_SS_TNILNSN_7ScaleInE1ELSP_1EEEEEENS4_6LayoutINS5_IJNSA_ILi2EEESB_SB_EEENS5_IJSB_NSA_ILi0EEESV_EEEEENS5_IJNS4_10UnderscoreESY_SY_EEEEENS4_13SM90_TMA_LOADENS4_14ComposedLayoutINS4_7SwizzleILi3ELi4ELi3EEENS4_18smem_ptr_flag_bitsILi32EEENSS_INS5_IJNSA_ILi8EEENSA_ILi32EEEEEENS5_IJS18_SB_EEEEEEEvNS4_8identityES11_S1C_vS1D_EENS_8epilogue10collective6detail29Sm90TmaWarpSpecializedAdapterINS1G_15DefaultEpilogueISI_SJ_SJ_NS1F_6thread17LinearCombinationISI_Li1EffLNS1K_9ScaleType4KindE0ELNS_15FloatRoundStyleE2ESI_EENS1_15EpilogueDefaultEEEEEvvEEEEvNT_6ParamsE:
[----:B------:R-:W0:Y:S01]  /*0000*/  LDC R1, c[0x0][0x28] ;  /* 0x00000a00ff017b82 */ /* 0x000e220000000800 */
[----:B------:R-:W1:Y:S01]  /*0010*/  S2R R3, SR_TID.X ;  /* 0x0000000000037919 */ /* 0x000e620000002100 */
[----:B------:R-:W-:Y:S01]  /*0020*/  ELECT P0, URZ, PT ;  /* 0x00000000003f782f */ /* 0x000fe20003800000 */
[----:B------:R-:W-:Y:S01]  /*0030*/  BSSY B0, `(.L_x_0) ;  /* 0x000000f000007945 */ /* 0x000fe20003800000 */
[--C-:B-1----:R-:W-:Y:S02]  /*0040*/  SHF.R.U32.HI R0, RZ, 0x5, R3.reuse ;  /* 0x00000005ff007819 */ /* 0x102fe40000011603 */
[----:B------:R-:W-:-:S03]  /*0050*/  SHF.R.U32.HI R14, RZ, 0x7, R3 ;  /* 0x00000007ff0e7819 */ /* 0x000fc60000011603 */
[----:B------:R-:W1:Y:S04]  /*0060*/  SHFL.IDX PT, R4, R0, RZ, 0x1f ;  /* 0x00001fff00047589 */ /* 0x000e6800000e0000 */
[----:B------:R2:W3:Y:S01]  /*0070*/  SHFL.IDX PT, R10, R14, RZ, 0x1f ;  /* 0x00001fff0e0a7589 */ /* 0x0004e200000e0000 */
[----:B-1----:R-:W-:-:S13]  /*0080*/  ISETP.NE.OR P0, PT, R4, RZ, !P0 ;  /* 0x000000ff0400720c */ /* 0x002fda0004705670 */
[----:B0-23--:R-:W-:Y:S05]  /*0090*/  @P0 BRA `(.L_x_1) ;  /* 0x0000000000200947 */ /* 0x00dfea0003800000 */
[----:B------:R-:W-:Y:S02]  /*00a0*/  ULDC.64 UR4, c[0x0][0x198] ;  /* 0x0000660000047ab9 */ /* 0x000fe40000000a00 */
[----:B------:R-:W-:Y:S02]  /*00b0*/  UIADD3 UR6, UP0, UR4, 0xf0, URZ ;  /* 0x000000f004067890 */ /* 0x000fe4000ff1e03f */
[----:B------:R-:W-:Y:S02]  /*00c0*/  UIADD3 UR4, UP1, UR4, 0x1f0, URZ ;  /* 0x000001f004047890 */ /* 0x000fe4000ff3e03f */
[----:B------:R-:W-:Y:S02]  /*00d0*/  UIADD3.X UR7, URZ, UR5, URZ, UP0, !UPT ;  /* 0x000000053f077290 */ /* 0x000fe400087fe43f */
[----:B------:R-:W-:-:S07]  /*00e0*/  UIADD3.X UR5, URZ, UR5, URZ, UP1, !UPT ;  /* 0x000000053f057290 */ /* 0x000fce0008ffe43f */
[----:B------:R0:W-:Y:S02]  /*00f0*/  UTMACCTL.PF [UR6] ;  /* 0x00000000060079b9 */ /* 0x0001e40008040000 */
[----:B------:R0:W-:Y:S02]  /*0100*/  UTMACCTL.PF [UR4] ;  /* 0x00000000040079b9 */ /* 0x0001e40008040000 */
[----:B0-----:R-:W-:Y:S01]  /*0110*/  NOP ;  /* 0x0000000000007918 */ /* 0x001fe20000000000 */
.L_x_1:
[----:B------:R-:W-:Y:S05]  /*0120*/  BSYNC B0 ;  /* 0x0000000000007941 */ /* 0x000fea0003800000 */
.L_x_0:
[----:B------:R-:W0:Y:S02]  /*0130*/  SHFL.IDX PT, R2, R0, RZ, 0x1f ;  /* 0x00001fff00027589 */ /* 0x000e2400000e0000 */
[----:B0-----:R-:W-:-:S13]  /*0140*/  ISETP.NE.AND P0, PT, R2, RZ, PT ;  /* 0x000000ff0200720c */ /* 0x001fda0003f05270 */
[----:B------:R-:W-:Y:S05]  /*0150*/  @P0 BRA `(.L_x_2) ;  /* 0x0000000000700947 */ /* 0x000fea0003800000 */
[----:B------:R-:W0:Y:S01]  /*0160*/  S2UR UR8, SR_CgaCtaId ;  /* 0x00000000000879c3 */ /* 0x000e220000008800 */
[----:B------:R-:W-:Y:S01]  /*0170*/  UMOV UR4, 0x400 ;  /* 0x0000040000047882 */ /* 0x000fe20000000000 */
[----:B------:R-:W-:Y:S01]  /*0180*/  UMOV UR5, 0x1 ;  /* 0x0000000100057882 */ /* 0x000fe20000000000 */
[----:B------:R-:W-:Y:S01]  /*0190*/  UMOV UR6, 0x100 ;  /* 0x0000010000067882 */ /* 0x000fe20000000000 */
[----:B------:R-:W-:Y:S01]  /*01a0*/  ELECT P0, URZ, PT ;  /* 0x00000000003f782f */ /* 0x000fe20003800000 */
[----:B------:R-:W-:-:S04]  /*01b0*/  UIADD3 UR6, -UR6, 0x100000, URZ ;  /* 0x0010000006067890 */ /* 0x000fc8000fffe13f */
[----:B------:R-:W-:Y:S02]  /*01c0*/  USHF.L.U32 UR7, UR6, 0xb, URZ ;  /* 0x0000000b06077899 */ /* 0x000fe4000800063f */
[----:B------:R-:W-:Y:S02]  /*01d0*/  USHF.L.U32 UR6, UR6, 0x1, URZ ;  /* 0x0000000106067899 */ /* 0x000fe4000800063f */
[----:B0-----:R-:W-:Y:S02]  /*01e0*/  ULEA UR8, UR8, UR4, 0x18 ;  /* 0x0000000408087291 */ /* 0x001fe4000f8ec03f */
[----:B------:R-:W-:-:S04]  /*01f0*/  UIADD3 UR4, -UR5, 0x100000, URZ ;  /* 0x0010000005047890 */ /* 0x000fc8000fffe13f */
[----:B------:R-:W-:Y:S02]  /*0200*/  USHF.L.U32 UR5, UR4, 0xb, URZ ;  /* 0x0000000b04057899 */ /* 0x000fe4000800063f */
[----:B------:R-:W-:Y:S01]  /*0210*/  USHF.L.U32 UR4, UR4, 0x1, URZ ;  /* 0x0000000104047899 */ /* 0x000fe2000800063f */
[----:B------:R-:W0:Y:S11]  /*0220*/  FENCE.VIEW.ASYNC.S ;  /* 0x00000000000073c6 */ /* 0x000e360000000000 */
[----:B0-----:R0:W1:Y:S01]  /*0230*/  SYNCS.EXCH.64 URZ, [UR8], UR4 ;  /* 0x00000004083f75b2 */ /* 0x0010620008000100 */
[----:B------:R0:W2:Y:S01]  /*0240*/  SYNCS.EXCH.64 URZ, [UR8+0x38], UR6 ;  /* 0x00003806083f75b2 */ /* 0x0000a20008000100 */
[----:B------:R0:W3:Y:S01]  /*0250*/  SYNCS.EXCH.64 URZ, [UR8+0x8], UR4 ;  /* 0x00000804083f75b2 */ /* 0x0000e20008000100 */
[----:B------:R0:W4:Y:S01]  /*0260*/  SYNCS.EXCH.64 URZ, [UR8+0x40], UR6 ;  /* 0x00004006083f75b2 */ /* 0x0001220008000100 */
[----:B------:R0:W0:Y:S01]  /*0270*/  SYNCS.EXCH.64 URZ, [UR8+0x10], UR4 ;  /* 0x00001004083f75b2 */ /* 0x0000220008000100 */
        /* <DEDUP_REMOVED lines=9> */
[----:B------:R-:W-:Y:S01]  /*0310*/  NOP ;  /* 0x0000000000007918 */ /* 0x000fe20000000000 */
.L_x_2:
[----:B------:R-:W5:Y:S01]  /*0320*/  SHFL.IDX PT, R0, R0, RZ, 0x1f ;  /* 0x00001fff00007589 */ /* 0x000f6200000e0000 */
[----:B------:R-:W-:Y:S01]  /*0330*/  ELECT P0, URZ, PT ;  /* 0x00000000003f782f */ /* 0x000fe20003800000 */
[----:B------:R-:W1:Y:S01]  /*0340*/  LDC R2, c[0x0][0x65c] ;  /* 0x00019700ff027b82 */ /* 0x000e620000000800 */
[----:B------:R-:W-:Y:S01]  /*0350*/  SHF.R.S32.HI R7, RZ, 0x1f, R4 ;  /* 0x0000001fff077819 */ /* 0x000fe20000011404 */
[----:B------:R-:W2:Y:S01]  /*0360*/  S2R R5, SR_CTAID.Y ;  /* 0x0000000000057919 */ /* 0x000ea20000002600 */
[----:B0-----:R-:W-:Y:S01]  /*0370*/  UMOV UR4, 0x20 ;  /* 0x0000002000047882 */ /* 0x001fe20000000000 */
[----:B------:R-:W-:Y:S01]  /*0380*/  NOP ;  /* 0x0000000000007918 */ /* 0x000fe20000000000 */
[----:B------:R-:W-:Y:S01]  /*0390*/  LEA.HI R7, R7, R4, RZ, 0x2 ;  /* 0x0000000407077211 */ /* 0x000fe200078f10ff */
[----:B------:R-:W0:Y:S01]  /*03a0*/  S2R R6, SR_CTAID.X ;  /* 0x0000000000067919 */ /* 0x000e220000002500 */
[----:B------:R-:W-:Y:S01]  /*03b0*/  ISETP.NE.AND P2, PT, R10, RZ, PT ;  /* 0x000000ff0a00720c */ /* 0x000fe20003f45270 */
[----:B------:R-:W-:Y:S01]  /*03c0*/  NOP ;  /* 0x0000000000007918 */ /* 0x000fe20000000000 */
[----:B------:R-:W-:-:S02]  /*03d0*/  LOP3.LUT R7, R7, 0xfffffffc, RZ, 0xc0, !PT ;  /* 0xfffffffc07077812 */ /* 0x000fc400078ec0ff */
[----:B-----5:R-:W-:Y:S02]  /*03e0*/  ISETP.NE.OR P0, PT, R0, RZ, !P0 ;  /* 0x000000ff0000720c */ /* 0x020fe40004705670 */
[----:B-1----:R-:W-:-:S04]  /*03f0*/  ISETP.NE.AND P3, PT, R2, 0x1, PT ;  /* 0x000000010200780c */ /* 0x002fc80003f65270 */
[----:B------:R-:W-:Y:S01]  /*0400*/  P2R R0, PR, RZ, 0x8 ;  /* 0x00000008ff007803 */ /* 0x000fe20000000000 */
[----:B------:R-:W-:Y:S01]  /*0410*/  IMAD.IADD R0, R4, 0x1, -R7 ;  /* 0x0000000104007824 */ /* 0x000fe200078e0a07 */
[----:B------:R-:W-:Y:S01]  /*0420*/  LOP3.LUT R4, R3, 0x7f, RZ, 0xc0, !PT ;  /* 0x0000007f03047812 */ /* 0x000fe200078ec0ff */
[----:B------:R-:W-:-:S03]  /*0430*/  IMAD.MOV.U32 R7, RZ, RZ, RZ ;  /* 0x000000ffff077224 */ /* 0x000fc600078e00ff */
[----:B------:R-:W-:Y:S01]  /*0440*/  ISETP.NE.AND P1, PT, R0, 0x3, PT ;  /* 0x000000030000780c */ /* 0x000fe20003f25270 */
[----:B------:R-:W-:Y:S01]  /*0450*/  VOTEU.ALL UP0, P0 ;  /* 0x00000000003f7886 */ /* 0x000fe20000000000 */
[----:B------:R-:W-:Y:S01]  /*0460*/  VOTEU.ALL UP1, P0 ;  /* 0x00000000003f7886 */ /* 0x000fe20000020000 */
[----:B------:R-:W0:Y:S01]  /*0470*/  @P3 LDC R17, c[0x0][0x10] ;  /* 0x00000400ff113b82 */ /* 0x000e220000000800 */
[----:B--2---:R-:W-:Y:S02]  /*0480*/  @P3 IMAD.MOV.U32 R8, RZ, RZ, R5 ;  /* 0x000000ffff083224 */ /* 0x004fe400078e0005 */
[----:B------:R-:W-:Y:S01]  /*0490*/  @!UP0 UMOV UR6, 0x400 ;  /* 0x0000040000068882 */ /* 0x000fe20000000000 */
[----:B------:R-:W-:-:S04]  /*04a0*/  @!UP0 UIADD3 UR4, -UR4, 0x100000, URZ ;  /* 0x0010000004048890 */ /* 0x000fc8000fffe13f */
[----:B------:R-:W-:Y:S02]  /*04b0*/  @!UP0 USHF.L.U32 UR5, UR4, 0xb, URZ ;  /* 0x0000000b04058899 */ /* 0x000fe4000800063f */
[----:B------:R-:W-:Y:S01]  /*04c0*/  @!UP0 USHF.L.U32 UR4, UR4, 0x1, URZ ;  /* 0x0000000104048899 */ /* 0x000fe2000800063f */
[----:B------:R-:W-:Y:S01]  /*04d0*/  @P3 IMAD.MOV.U32 R9, RZ, RZ, RZ ;  /* 0x000000ffff093224 */ /* 0x000fe200078e00ff */
[----:B------:R-:W1:Y:S08]  /*04e0*/  @!UP0 S2UR UR7, SR_CgaCtaId ;  /* 0x00000000000789c3 */ /* 0x000e700000008800 */
[----:B------:R-:W2:Y:S01]  /*04f0*/  @!P3 LDC R11, c[0x0][0xc] ;  /* 0x00000300ff0bbb82 */ /* 0x000ea20000000800 */
[----:B0-----:R-:W-:Y:S01]  /*0500*/  @P3 IMAD.WIDE.U32 R16, R6, R17, R8 ;  /* 0x0000001106103225 */ /* 0x001fe200078e0008 */
[----:B-1----:R-:W-:Y:S01]  /*0510*/  @!UP0 ULEA UR8, UR7, UR6, 0x18 ;  /* 0x0000000607088291 */ /* 0x002fe2000f8ec03f */
[----:B------:R-:W-:-:S02]  /*0520*/  VOTEU.ALL UP0, P0 ;  /* 0x00000000003f7886 */ /* 0x000fc40000000000 */
[----:B------:R-:W-:Y:S01]  /*0530*/  ULDC UR6, c[0x0][0xc] ;  /* 0x0000030000067ab9 */ /* 0x000fe20000000800 */
[----:B------:R-:W-:Y:S01]  /*0540*/  ISETP.EQ.OR P0, PT, R0, RZ, !P1 ;  /* 0x000000ff0000720c */ /* 0x000fe20004f02670 */
[----:B------:R-:W-:-:S03]  /*0550*/  ULDC UR7, c[0x0][0x10] ;  /* 0x0000040000077ab9 */ /* 0x000fc60000000800 */
[C---:B------:R-:W-:Y:S01]  /*0560*/  ISETP.EQ.AND P0, PT, R10.reuse, RZ, P0 ;  /* 0x000000ff0a00720c */ /* 0x040fe20000702270 */
[----:B------:R-:W-:Y:S02]  /*0570*/  VIADD R10, R10, 0xffffffff ;  /* 0xffffffff0a0a7836 */ /* 0x000fe40000000000 */
[----:B--2---:R-:W-:Y:S01]  /*0580*/  @!P3 IMAD.WIDE.U32 R8, R11, R5, R6 ;  /* 0x000000050b08b225 */ /* 0x004fe200078e0006 */
[----:B------:R-:W0:Y:S02]  /*0590*/  FENCE.VIEW.ASYNC.S ;  /* 0x00000000000073c6 */ /* 0x000e240000000000 */
[----:B0-----:R-:W3:Y:S01]  /*05a0*/  @!UP0 SYNCS.EXCH.64 URZ, [UR8+0x80], UR4 ;  /* 0x00008004083f85b2 */ /* 0x001ee20008000100 */
[----:B------:R-:W-:Y:S01]  /*05b0*/  SEL R18, RZ, 0x1, !P0 ;  /* 0x00000001ff127807 */ /* 0x000fe20004000000 */
[----:B------:R-:W-:Y:S01]  /*05c0*/  @P3 IMAD.MOV.U32 R11, RZ, RZ, RZ ;  /* 0x000000ffff0b3224 */ /* 0x000fe200078e00ff */
[----:B------:R-:W-:Y:S01]  /*05d0*/  ISETP.GE.U32.AND P1, PT, R10, 0x2, PT ;  /* 0x000000020a00780c */ /* 0x000fe20003f26070 */
[----:B------:R-:W-:-:S02]  /*05e0*/  @!P3 IMAD.MOV.U32 R16, RZ, RZ, R8 ;  /* 0x000000ffff10b224 */ /* 0x000fc400078e0008 */
[----:B------:R-:W-:Y:S01]  /*05f0*/  @P3 IMAD.IADD R17, R17, 0x1, R11 ;  /* 0x0000000111113824 */ /* 0x000fe200078e020b */
[----:B------:R-:W-:Y:S01]  /*0600*/  SEL R18, R18, 0x2, P1 ;  /* 0x0000000212127807 */ /* 0x000fe20000800000 */
[----:B------:R-:W-:Y:S01]  /*0610*/  @!P3 IMAD.MOV.U32 R17, RZ, RZ, R9 ;  /* 0x000000ffff11b224 */ /* 0x000fe200078e0009 */
[----:B------:R0:W3:Y:S01]  /*0620*/  @!UP1 SYNCS.EXCH.64 URZ, [UR8+0x88], UR4 ;  /* 0x00008804083f95b2 */ /* 0x0000e20008000100 */
[----:B------:R-:W-:Y:S01]  /*0630*/  NOP ;  /* 0x0000000000007918 */ /* 0x000fe20000000000 */
[----:B0-----:R-:W-:-:S03]  /*0640*/  UIMAD.WIDE.U32 UR4, UR6, UR7, URZ ;  /* 0x00000007060472a5 */ /* 0x001fc6000f8e003f */
[----:B------:R-:W-:Y:S02]  /*0650*/  ULDC UR6, c[0x0][0x14] ;  /* 0x0000050000067ab9 */ /* 0x000fe40000000800 */
[----:B------:R-:W-:Y:S02]  /*0660*/  UIMAD.WIDE.U32 UR38, UR4, UR6, URZ ;  /* 0x00000006042672a5 */ /* 0x000fe4000f8e003f */
[----:B------:R-:W-:-:S04]  /*0670*/  UIMAD UR41, UR5, UR6, URZ ;  /* 0x00000006052972a4 */ /* 0x000fc8000f8e023f */
[----:B------:R-:W-:Y:S01]  /*0680*/  UIADD3 UR41, UR39, UR41, URZ ;  /* 0x0000002927297290 */ /* 0x000fe2000fffe03f */
[----:B---34-:R-:W-:Y:S06]  /*0690*/  BAR.SYNC.DEFER_BLOCKING 0x0 ;  /* 0x0000000000007b1d */ /* 0x018fec0000010000 */
[----:B------:R-:W-:Y:S05]  /*06a0*/  @!P2 BRA `(.L_x_3) ;  /* 0x000000440004a947 */ /* 0x000fea0003800000 */
[----:B------:R-:W-:-:S13]  /*06b0*/  ISETP.GT.U32.AND P0, PT, R10, 0x1, PT ;  /* 0x000000010a00780c */ /* 0x000fda0003f04070 */
[----:B------:R-:W-:Y:S05]  /*06c0*/  @P0 EXIT ;  /* 0x000000000000094d */ /* 0x000fea0003800000 */
[----:B------:R-:W-:Y:S01]  /*06d0*/  ULDC.64 UR4, c[0x0][0x650] ;  /* 0x0001940000047ab9 */ /* 0x000fe20000000a00 */
[----:B------:R-:W-:Y:S01]  /*06e0*/  PRMT R0, RZ, 0x7610, R0 ;  /* 0x00007610ff007816 */ /* 0x000fe20000000000 */
[----:B------:R-:W-:Y:S01]  /*06f0*/  IMAD.MOV.U32 R69, RZ, RZ, -0x1 ;  /* 0xffffffffff457424 */ /* 0x000fe200078e00ff */
[----:B------:R-:W-:Y:S01]  /*0700*/  ISETP.GE.U32.AND P0, PT, R16, UR4, PT ;  /* 0x0000000410007c0c */ /* 0x000fe2000bf06070 */
[----:B------:R-:W-:Y:S02]  /*0710*/  IMAD.MOV.U32 R68, RZ, RZ, -0x1 ;  /* 0xffffffffff447424 */ /* 0x000fe400078e00ff */
[----:B------:R-:W-:Y:S01]  /*0720*/  IMAD.MOV.U32 R67, RZ, RZ, -0x1 ;  /* 0xffffffffff437424 */ /* 0x000fe200078e00ff */
[----:B------:R-:W-:-:S13]  /*0730*/  ISETP.GE.U32.AND.EX P0, PT, R17, UR5, PT, P0 ;  /* 0x0000000511007c0c */ /* 0x000fda000bf06100 */
[----:B------:R-:W-:Y:S05]  /*0740*/  @P0 BRA `(.L_x_4) ;  /* 0x0000000400540947 */ /* 0x000fea0003800000 */
[----:B------:R-:W0:Y:S01]  /*0750*/  LDC.64 R20, c[0x0][0x628] ;  /* 0x00018a00ff147b82 */ /* 0x000e220000000a00 */
[----:B------:R-:W-:Y:S02]  /*0760*/  IMAD.MOV.U32 R8, RZ, RZ, R16 ;  /* 0x000000ffff087224 */ /* 0x000fe400078e0010 */
[----:B------:R-:W-:-:S05]  /*0770*/  IMAD.MOV.U32 R9, RZ, RZ, R17 ;  /* 0x000000ffff097224 */ /* 0x000fca00078e0011 */
[----:B------:R-:W1:Y:S08]  /*0780*/  LDC R0, c[0x0][0x630] ;  /* 0x00018c00ff007b82 */ /* 0x000e700000000800 */
[----:B------:R-:W2:Y:S01]  /*0790*/  LDC.64 R22, c[0x0][0x620] ;  /* 0x00018800ff167b82 */ /* 0x000ea20000000a00 */
[----:B0-----:R-:W-:-:S04]  /*07a0*/  ISETP.NE.U32.AND P0, PT, R20, RZ, PT ;  /* 0x000000ff1400720c */ /* 0x001fc80003f05070 */
[----:B------:R-:W-:-:S13]  /*07b0*/  ISETP.NE.AND.EX P0, PT, R21, RZ, PT, P0 ;  /* 0x000000ff1500720c */ /* 0x000fda0003f05300 */
[----:B-12---:R-:W-:Y:S05]  /*07c0*/  @!P0 BRA `(.L_x_5) ;  /* 0x0000000000288947 */ /* 0x006fea0003800000 */
[----:B------:R-:W0:Y:S02]  /*07d0*/  LDC R13, c[0x0][0x634] ;  /* 0x00018d00ff0d7b82 */ /* 0x000e240000000800 */
[----:B0-----:R-:W-:-:S05]  /*07e0*/  IADD3 R13, P0, R16, R13, RZ ;  /* 0x0000000d100d7210 */ /* 0x001fca0007f1e0ff */
[----:B------:R-:W-:-:S04]  /*07f0*/  IMAD.X R15, RZ, RZ, R17, P0 ;  /* 0x000000ffff0f7224 */ /* 0x000fc800000e0611 */
[----:B------:R-:W-:-:S04]  /*0800*/  IMAD.WIDE.U32 R8, R15, R20, RZ ;  /* 0x000000140f087225 */ /* 0x000fc800078e00ff */
[----:B------:R-:W-:-:S04]  /*0810*/  IMAD.WIDE.U32 R10, P0, R13, R21, R8 ;  /* 0x000000150d0a7225 */ /* 0x000fc80007800008 */
[----:B------:R-:W-:-:S04]  /*0820*/  IMAD.WIDE.U32 R8, R13, R20, RZ ;  /* 0x000000140d087225 */ /* 0x000fc800078e00ff */
[----:B------:R-:W-:Y:S01]  /*0830*/  IMAD.X R13, RZ, RZ, RZ, P0 ;  /* 0x000000ffff0d7224 */ /* 0x000fe200000e06ff */
[----:B------:R-:W-:Y:S01]  /*0840*/  IADD3 RZ, P0, R9, R10, RZ ;  /* 0x0000000a09ff7210 */ /* 0x000fe20007f1e0ff */
[----:B------:R-:W-:-:S04]  /*0850*/  IMAD.MOV.U32 R12, RZ, RZ, R11 ;  /* 0x000000ffff0c7224 */ /* 0x000fc800078e000b */
[----:B------:R-:W-:-:S08]  /*0860*/  IMAD.WIDE.U32.X R8, R15, R21, R12, P0 ;  /* 0x000000150f087225 */ /* 0x000fd000000e040c */
.L_x_5:
[-CC-:B------:R-:W-:Y:S01]  /*0870*/  SHF.R.U64 R67, R8, R0.reuse, R9.reuse ;  /* 0x0000000008437219 */ /* 0x180fe20000001209 */
[----:B------:R-:W0:Y:S01]  /*0880*/  LDC R12, c[0x0][0x618] ;  /* 0x00018600ff0c7b82 */ /* 0x000e220000000800 */
[----:B------:R-:W-:Y:S01]  /*0890*/  SHF.R.U32.HI R7, RZ, R0, R9 ;  /* 0x00000000ff077219 */ /* 0x000fe20000011609 */
[----:B------:R-:W-:Y:S01]  /*08a0*/  ULDC UR4, c[0x0][0x150] ;  /* 0x0000540000047ab9 */ /* 0x000fe20000000800 */
[----:B------:R-:W-:Y:S02]  /*08b0*/  IADD3 R11, P0, RZ, -R67, RZ ;  /* 0x80000043ff0b7210 */ /* 0x000fe40007f1e0ff */
[----:B------:R-:W-:-:S03]  /*08c0*/  I2FP.F32.U32 R0, R6 ;  /* 0x0000000600007245 */ /* 0x000fc60000201000 */
[----:B------:R-:W1:Y:S01]  /*08d0*/  LDC.64 R30, c[0x0][0x640] ;  /* 0x00019000ff1e7b82 */ /* 0x000e620000000a00 */
[----:B------:R-:W-:Y:S02]  /*08e0*/  IMAD.X R13, RZ, RZ, ~R7, P0 ;  /* 0x000000ffff0d7224 */ /* 0x000fe400000e0e07 */
[----:B------:R-:W-:Y:S01]  /*08f0*/  FMUL R0, R0, UR4 ;  /* 0x0000000400007c20 */ /* 0x000fe20008400000 */
[----:B------:R-:W-:Y:S01]  /*0900*/  IMAD.WIDE.U32 R8, R11, R22, R16 ;  /* 0x000000160b087225 */ /* 0x000fe200078e0010 */
[----:B------:R-:W-:-:S03]  /*0910*/  ULDC UR4, c[0x0][0x154] ;  /* 0x0000550000047ab9 */ /* 0x000fc60000000800 */
[----:B------:R-:W-:Y:S01]  /*0920*/  IMAD R10, R13, R22, RZ ;  /* 0x000000160d0a7224 */ /* 0x000fe200078e02ff */
[----:B------:R-:W2:Y:S01]  /*0930*/  LDC R7, c[0x0][0x144] ;  /* 0x00005100ff077b82 */ /* 0x000ea20000000800 */
[----:B------:R-:W3:Y:S02]  /*0940*/  F2I.U32.TRUNC.NTZ R0, R0 ;  /* 0x0000000000007305 */ /* 0x000ee4000020f000 */
[----:B------:R-:W-:-:S04]  /*0950*/  IMAD R11, R11, R23, R10 ;  /* 0x000000170b0b7224 */ /* 0x000fc800078e020a */
[----:B------:R-:W-:Y:S01]  /*0960*/  IMAD.IADD R9, R9, 0x1, R11 ;  /* 0x0000000109097824 */ /* 0x000fe200078e020b */
[----:B------:R-:W4:Y:S01]  /*0970*/  LDC R24, c[0x0][0x608] ;  /* 0x00018200ff187b82 */ /* 0x000f220000000800 */
[----:B------:R-:W-:-:S03]  /*0980*/  IMAD.MOV.U32 R11, RZ, RZ, -0x1 ;  /* 0xffffffffff0b7424 */ /* 0x000fc600078e00ff */
[-CC-:B0-----:R-:W-:Y:S02]  /*0990*/  SHF.R.U64 R22, R8, R12.reuse, R9.reuse ;  /* 0x0000000c08167219 */ /* 0x181fe40000001209 */
[----:B------:R-:W-:Y:S02]  /*09a0*/  I2FP.F32.U32 R8, R5 ;  /* 0x0000000500087245 */ /* 0x000fe40000201000 */
[----:B------:R-:W0:Y:S01]  /*09b0*/  LDC R28, c[0x0][0x658] ;  /* 0x00019600ff1c7b82 */ /* 0x000e220000000800 */
[----:B-1----:R-:W-:Y:S01]  /*09c0*/  ISETP.NE.U32.AND P0, PT, R30, RZ, PT ;  /* 0x000000ff1e00720c */ /* 0x002fe20003f05070 */
[----:B---3--:R-:W-:Y:S02]  /*09d0*/  IMAD.MOV R10, RZ, RZ, -R0 ;  /* 0x000000ffff0a7224 */ /* 0x008fe400078e0a00 */
[----:B------:R-:W-:Y:S01]  /*09e0*/  FMUL R8, R8, UR4 ;  /* 0x0000000408087c20 */ /* 0x000fe20008400000 */
[----:B------:R-:W-:Y:S02]  /*09f0*/  SHF.R.U32.HI R9, RZ, R12, R9 ;  /* 0x0000000cff097219 */ /* 0x000fe40000011609 */
[----:B------:R-:W-:Y:S01]  /*0a00*/  ISETP.NE.AND.EX P0, PT, R31, RZ, PT, P0 ;  /* 0x000000ff1f00720c */ /* 0x000fe20003f05300 */
[----:B------:R1:W3:Y:S01]  /*0a10*/  F2I.U32.TRUNC.NTZ R15, R8 ;  /* 0x00000008000f7305 */ /* 0x0002e2000020f000 */
[----:B------:R-:W1:Y:S01]  /*0a20*/  LDC R20, c[0x0][0x148] ;  /* 0x00005200ff147b82 */ /* 0x000e620000000800 */
[----:B--2---:R-:W-:-:S07]  /*0a30*/  IMAD R0, R7, R10, R6 ;  /* 0x0000000a07007224 */ /* 0x004fce00078e0206 */
[----:B------:R-:W2:Y:S01]  /*0a40*/  LDC R26, c[0x0][0x600] ;  /* 0x00018000ff1a7b82 */ /* 0x000ea20000000800 */
[-CC-:B----4-:R-:W-:Y:S02]  /*0a50*/  SHF.R.U64 R32, R22, R24.reuse, R9.reuse ;  /* 0x0000001816207219 */ /* 0x190fe40000001209 */
[----:B------:R-:W-:Y:S01]  /*0a60*/  SHF.R.U32.HI R7, RZ, R24, R9 ;  /* 0x00000018ff077219 */ /* 0x000fe20000011609 */
[----:B------:R-:W-:-:S04]  /*0a70*/  IMAD.MOV.U32 R9, RZ, RZ, 0x1 ;  /* 0x00000001ff097424 */ /* 0x000fc800078e00ff */
[----:B------:R-:W4:Y:S01]  /*0a80*/  LDC R21, c[0x0][0x648] ;  /* 0x00019200ff157b82 */ /* 0x000f220000000800 */
[-C--:B0-----:R-:W-:Y:S02]  /*0a90*/  SHF.L.U32 R6, R11, R28.reuse, RZ ;  /* 0x0000001c0b067219 */ /* 0x081fe400000006ff */
[--C-:B------:R-:W-:Y:S02]  /*0aa0*/  SHF.R.U64 R24, R32, R28, R7.reuse ;  /* 0x0000001c20187219 */ /* 0x100fe40000001207 */
[----:B------:R-:W-:Y:S02]  /*0ab0*/  LOP3.LUT R13, RZ, R6, RZ, 0x33, !PT ;  /* 0x00000006ff0d7212 */ /* 0x000fe400078e33ff */
[-C--:B------:R-:W-:Y:S01]  /*0ac0*/  SHF.R.U32.HI R7, RZ, R28.reuse, R7 ;  /* 0x0000001cff077219 */ /* 0x080fe20000011607 */
[----:B------:R-:W0:Y:S01]  /*0ad0*/  LDC R23, c[0x0][0x638] ;  /* 0x00018e00ff177b82 */ /* 0x000e220000000800 */
[----:B------:R-:W-:Y:S01]  /*0ae0*/  SHF.L.U32 R12, R9, R28, RZ ;  /* 0x0000001c090c7219 */ /* 0x000fe200000006ff */
[----:B------:R-:W-:-:S06]  /*0af0*/  IMAD.MOV.U32 R6, RZ, RZ, R24 ;  /* 0x000000ffff067224 */ /* 0x000fcc00078e0018 */
[----:B------:R-:W0:Y:S01]  /*0b00*/  LDC R69, c[0x0][0x610] ;  /* 0x00018400ff457b82 */ /* 0x000e220000000800 */
[----:B-1-3--:R-:W-:Y:S05]  /*0b10*/  @!P0 BRA `(.L_x_6) ;  /* 0x0000000000288947 */ /* 0x00afea0003800000 */
[----:B------:R-:W1:Y:S02]  /*0b20*/  LDC R11, c[0x0][0x64c] ;  /* 0x00019300ff0b7b82 */ /* 0x000e640000000800 */
[----:B-1----:R-:W-:-:S05]  /*0b30*/  IADD3 R11, P0, R24, R11, RZ ;  /* 0x0000000b180b7210 */ /* 0x002fca0007f1e0ff */
        /* <DEDUP_REMOVED lines=8> */
.L_x_6:
[----:B----4-:R-:W-:Y:S01]  /*0bc0*/  SHF.R.U64 R6, R6, R21, R7 ;  /* 0x0000001506067219 */ /* 0x010fe20000001207 */
[----:B--2---:R-:W-:Y:S01]  /*0bd0*/  VIADD R7, R26, 0xffffffff ;  /* 0xffffffff1a077836 */ /* 0x004fe20000000000 */
[----:B------:R-:W-:Y:S01]  /*0be0*/  LOP3.LUT R13, R32, R13, RZ, 0xc0, !PT ;  /* 0x0000000d200d7212 */ /* 0x000fe200078ec0ff */
[----:B------:R-:W-:Y:S02]  /*0bf0*/  IMAD.MOV R15, RZ, RZ, -R15 ;  /* 0x000000ffff0f7224 */ /* 0x000fe400078e0a0f */
[----:B------:R-:W-:Y:S02]  /*0c00*/  IMAD.MOV R8, RZ, RZ, -R6 ;  /* 0x000000ffff087224 */ /* 0x000fe400078e0a06 */
[----:B------:R-:W-:Y:S01]  /*0c10*/  IMAD R13, R12, R6, R13 ;  /* 0x000000060c0d7224 */ /* 0x000fe200078e020d */
[----:B------:R-:W-:Y:S01]  /*0c20*/  LOP3.LUT R6, R22, R7, RZ, 0xc0, !PT ;  /* 0x0000000716067212 */ /* 0x000fe200078ec0ff */
[----:B------:R-:W-:Y:S02]  /*0c30*/  @P3 IMAD R0, R20, R15, R5 ;  /* 0x0000000f14003224 */ /* 0x000fe400078e0205 */
[----:B0-----:R-:W-:-:S02]  /*0c40*/  IMAD R5, R8, R23, R24 ;  /* 0x0000001708057224 */ /* 0x001fc400078e0218 */
[----:B------:R-:W-:Y:S02]  /*0c50*/  IMAD R69, R13, R69, R0 ;  /* 0x000000450d457224 */ /* 0x000fe400078e0200 */
[----:B------:R-:W-:Y:S02]  /*0c60*/  IMAD R6, R5, R26, R6 ;  /* 0x0000001a05067224 */ /* 0x000fe400078e0206 */
[----:B------:R-:W-:-:S03]  /*0c70*/  IMAD.MOV.U32 R0, RZ, RZ, 0x1 ;  /* 0x00000001ff007424 */ /* 0x000fc600078e00ff */
[----:B------:R-:W-:Y:S02]  /*0c80*/  SEL R68, R6, R69, !P3 ;  /* 0x0000004506447207 */ /* 0x000fe40005800000 */
[----:B------:R-:W-:-:S07]  /*0c90*/  SEL R69, R69, R6, !P3 ;  /* 0x0000000645457207 */ /* 0x000fce0005800000 */
.L_x_4:
[----:B------:R-:W-:-:S08]  /*0ca0*/  NOP ;  /* 0x0000000000007918 */ /* 0x000fd00000000000 */
[----:B------:R-:W0:Y:S02]  /*0cb0*/  USETMAXREG.TRY_ALLOC.CTAPOOL UP0, 0xe8 ;  /* 0x000000e8000079c8 */ /* 0x000e240008000600 */
[----:B0-----:R-:W-:-:S13]  /*0cc0*/  PLOP3.LUT P0, PT, PT, PT, UP0, 0x80, 0x0 ;  /* 0x000000000000781c */ /* 0x001fda0003f0f008 */
[----:B------:R-:W-:Y:S05]  /*0cd0*/  @!P0 BRA `(.L_x_4) ;  /* 0xfffffffc00f08947 */ /* 0x000fea000383ffff */
[----:B------:R-:W-:Y:S01]  /*0ce0*/  ULDC.64 UR4, c[0x0][0x598] ;  /* 0x0001660000047ab9 */ /* 0x000fe20000000a00 */
[----:B------:R-:W-:Y:S01]  /*0cf0*/  ULDC.64 UR36, c[0x0][0x208] ;  /* 0x0000820000247ab9 */ /* 0x000fe20000000a00 */
[----:B------:R-:W-:-:S04]  /*0d00*/  ISETP.NE.U32.AND P0, PT, RZ, UR4, PT ;  /* 0x00000004ff007c0c */ /* 0x000fc8000bf05070 */
[----:B------:R-:W-:-:S13]  /*0d10*/  ISETP.NE.AND.EX P0, PT, RZ, UR5, PT, P0 ;  /* 0x00000005ff007c0c */ /* 0x000fda000bf05300 */
[----:B------:R-:W-:Y:S05]  /*0d20*/  @!P0 BRA `(.L_x_7) ;  /* 0x00000000001c8947 */ /* 0x000fea0003800000 */
[----:B------:R-:W0:Y:S02]  /*0d30*/  LDC.64 R6, c[0x0][0x598] ;  /* 0x00016600ff067b82 */ /* 0x000e240000000a00 */
[----:B0-----:R-:W2:Y:S02]  /*0d40*/  LDG.E.64 R6, desc[UR36][R6.64] ;  /* 0x0000002406067981 */ /* 0x001ea4000c1e1b00 */
[----:B--2---:R-:W-:-:S04]  /*0d50*/  ISETP.NE.U32.AND P0, PT, R6, RZ, PT ;  /* 0x000000ff0600720c */ /* 0x004fc80003f05070 */
[----:B------:R-:W-:-:S13]  /*0d60*/  ISETP.NE.AND.EX P0, PT, R7, RZ, PT, P0 ;  /* 0x000000ff0700720c */ /* 0x000fda0003f05300 */
[----:B------:R-:W-:Y:S05]  /*0d70*/  @!P0 BRA `(.L_x_7) ;  /* 0x0000000000088947 */ /* 0x000fea0003800000 */
[----:B------:R0:W5:Y:S01]  /*0d80*/  LD.E R19, desc[UR36][R6.64] ;  /* 0x0000002406137980 */ /* 0x000162000c101900 */
[----:B------:R-:W-:Y:S05]  /*0d90*/  BRA `(.L_x_8) ;  /* 0x0000000000247947 */ /* 0x000fea0003800000 */
.L_x_7:
[----:B------:R-:W-:Y:S02]  /*0da0*/  ULDC.64 UR4, c[0x0][0x588] ;  /* 0x0001620000047ab9 */ /* 0x000fe40000000a00 */
[----:B------:R-:W-:-:S04]  /*0db0*/  ISETP.NE.U32.AND P0, PT, RZ, UR4, PT ;  /* 0x00000004ff007c0c */ /* 0x000fc8000bf05070 */
[----:B------:R-:W-:-:S13]  /*0dc0*/  ISETP.NE.AND.EX P0, PT, RZ, UR5, PT, P0 ;  /* 0x00000005ff007c0c */ /* 0x000fda000bf05300 */
[----:B------:R-:W-:Y:S05]  /*0dd0*/  @!P0 BRA `(.L_x_9) ;  /* 0x00000000000c8947 */ /* 0x000fea0003800000 */
[----:B------:R-:W0:Y:S02]  /*0de0*/  LDC.64 R6, c[0x0][0x588] ;  /* 0x00016200ff067b82 */ /* 0x000e240000000a00 */
[----:B0-----:R1:W5:Y:S01]  /*0df0*/  LDG.E R19, desc[UR36][R6.64] ;  /* 0x0000002406137981 */ /* 0x001362000c1e1900 */
[----:B------:R-:W-:Y:S05]  /*0e00*/  BRA `(.L_x_8) ;  /* 0x0000000000087947 */ /* 0x000fea0003800000 */
.L_x_9:
[----:B------:R-:W-:Y:S02]  /*0e10*/  ULDC UR4, c[0x0][0x580] ;  /* 0x0001600000047ab9 */ /* 0x000fe40000000800 */
[----:B------:R-:W-:-:S07]  /*0e20*/  IMAD.U32 R19, RZ, RZ, UR4 ;  /* 0x00000004ff137e24 */ /* 0x000fce000f8e00ff */
.L_x_8:
[----:B------:R-:W-:Y:S02]  /*0e30*/  ULDC.64 UR4, c[0x0][0x5a0] ;  /* 0x0001680000047ab9 */ /* 0x000fe40000000a00 */
[----:B------:R-:W-:-:S04]  /*0e40*/  ISETP.NE.U32.AND P0, PT, RZ, UR4, PT ;  /* 0x00000004ff007c0c */ /* 0x000fc8000bf05070 */
[----:B------:R-:W-:-:S13]  /*0e50*/  ISETP.NE.AND.EX P0, PT, RZ, UR5, PT, P0 ;  /* 0x00000005ff007c0c */ /* 0x000fda000bf05300 */
[----:B------:R-:W-:Y:S05]  /*0e60*/  @!P0 BRA `(.L_x_10) ;  /* 0x00000000001c8947 */ /* 0x000fea0003800000 */
[----:B01----:R-:W0:Y:S02]  /*0e70*/  LDC.64 R6, c[0x0][0x5a0] ;  /* 0x00016800ff067b82 */ /* 0x003e240000000a00 */
[----:B0-----:R-:W2:Y:S02]  /*0e80*/  LDG.E.64 R6, desc[UR36][R6.64] ;  /* 0x0000002406067981 */ /* 0x001ea4000c1e1b00 */
[----:B--2---:R-:W-:-:S04]  /*0e90*/  ISETP.NE.U32.AND P0, PT, R6, RZ, PT ;  /* 0x000000ff0600720c */ /* 0x004fc80003f05070 */
[----:B------:R-:W-:-:S13]  /*0ea0*/  ISETP.NE.AND.EX P0, PT, R7, RZ, PT, P0 ;  /* 0x000000ff0700720c */ /* 0x000fda0003f05300 */
[----:B------:R-:W-:Y:S05]  /*0eb0*/  @!P0 BRA `(.L_x_10) ;  /* 0x0000000000088947 */ /* 0x000fea0003800000 */
[----:B------:R0:W5:Y:S01]  /*0ec0*/  LD.E R56, desc[UR36][R6.64] ;  /* 0x0000002406387980 */ /* 0x000162000c101900 */
[----:B------:R-:W-:Y:S05]  /*0ed0*/  BRA `(.L_x_11) ;  /* 0x0000000000247947 */ /* 0x000fea0003800000 */
.L_x_10:
[----:B------:R-:W-:Y:S02]  /*0ee0*/  ULDC.64 UR4, c[0x0][0x590] ;  /* 0x0001640000047ab9 */ /* 0x000fe40000000a00 */
[----:B------:R-:W-:-:S04]  /*0ef0*/  ISETP.NE.U32.AND P0, PT, RZ, UR4, PT ;  /* 0x00000004ff007c0c */ /* 0x000fc8000bf05070 */
[----:B------:R-:W-:-:S13]  /*0f00*/  ISETP.NE.AND.EX P0, PT, RZ, UR5, PT, P0 ;  /* 0x00000005ff007c0c */ /* 0x000fda000bf05300 */
[----:B------:R-:W-:Y:S05]  /*0f10*/  @!P0 BRA `(.L_x_12) ;  /* 0x00000000000c8947 */ /* 0x000fea0003800000 */
[----:B------:R-:W2:Y:S02]  /*0f20*/  LDC.64 R56, c[0x0][0x590] ;  /* 0x00016400ff387b82 */ /* 0x000ea40000000a00 */
[----:B--2---:R2:W5:Y:S01]  /*0f30*/  LDG.E R56, desc[UR36][R56.64] ;  /* 0x0000002438387981 */ /* 0x004562000c1e1900 */
[----:B------:R-:W-:Y:S05]  /*0f40*/  BRA `(.L_x_11) ;  /* 0x0000000000087947 */ /* 0x000fea0003800000 */
.L_x_12:
[----:B------:R-:W-:Y:S02]  /*0f50*/  ULDC UR4, c[0x0][0x584] ;  /* 0x0001610000047ab9 */ /* 0x000fe40000000800 */
[----:B------:R-:W-:-:S07]  /*0f60*/  IMAD.U32 R56, RZ, RZ, UR4 ;  /* 0x00000004ff387e24 */ /* 0x000fce000f8e00ff */
.L_x_11:
[----:B------:R-:W-:-:S13]  /*0f70*/  LOP3.LUT P0, RZ, R0, 0xff, RZ, 0xc0, !PT ;  /* 0x000000ff00ff7812 */ /* 0x000fda000780c0ff */
[----:B------:R-:W-:Y:S05]  /*0f80*/  @!P0 EXIT ;  /* 0x000000000000894d */ /* 0x000fea0003800000 */
[----:B------:R-:W3:Y:S01]  /*0f90*/  LDC R59, c[0x0][0x658] ;  /* 0x00019600ff3b7b82 */ /* 0x000ee20000000800 */
[----:B------:R-:W-:Y:S01]  /*0fa0*/  ULDC.64 UR6, c[0x0][0x288] ;  /* 0x0000a20000067ab9 */ /* 0x000fe20000000a00 */
[----:B------:R-:W-:Y:S01]  /*0fb0*/  LOP3.LUT R14, R14, 0x1, RZ, 0xc0, !PT ;  /* 0x000000010e0e7812 */ /* 0x000fe200078ec0ff */
[----:B------:R-:W-:Y:S01]  /*0fc0*/  UIADD3 UR4, UR7, 0x3f, URZ ;  /* 0x0000003f07047890 */ /* 0x000fe2000fffe03f */
[----:B------:R-:W-:Y:S01]  /*0fd0*/  SHF.R.U32.HI R0, RZ, 0x2, R3 ;  /* 0x00000002ff007819 */ /* 0x000fe20000011603 */
[----:B------:R-:W-:Y:S01]  /*0fe0*/  IMAD.U32 R5, RZ, RZ, UR6 ;  /* 0x00000006ff057e24 */ /* 0x000fe2000f8e00ff */
[----:B------:R-:W-:Y:S01]  /*0ff0*/  SHF.R.U32.HI R4, RZ, 0x1, R4 ;  /* 0x00000001ff047819 */ /* 0x000fe20000011604 */
[----:B------:R-:W-:Y:S01]  /*1000*/  USHF.R.S32.HI UR5, URZ, 0x1f, UR4 ;  /* 0x0000001f3f057899 */ /* 0x000fe20008011404 */
[----:B01----:R-:W0:Y:S01]  /*1010*/  LDC.64 R6, c[0x0][0x5c8] ;  /* 0x00017200ff067b82 */ /* 0x003e220000000a00 */
[----:B------:R-:W-:Y:S01]  /*1020*/  LOP3.LUT R60, R3, 0x3, RZ, 0xc0, !PT ;  /* 0x00000003033c7812 */ /* 0x000fe200078ec0ff */
[----:B------:R-:W-:Y:S01]  /*1030*/  IMAD.SHL.U32 R9, R14, 0x40, RZ ;  /* 0x000000400e097824 */ /* 0x000fe200078e00ff */
[----:B------:R-:W-:Y:S01]  /*1040*/  LOP3.LUT R0, R0, 0x7, RZ, 0xc0, !PT ;  /* 0x0000000700007812 */ /* 0x000fe200078ec0ff */
[----:B------:R-:W-:Y:S01]  /*1050*/  ULEA.HI UR5, UR5, UR4, URZ, 0x6 ;  /* 0x0000000405057291 */ /* 0x000fe2000f8f303f */
[----:B------:R-:W-:Y:S01]  /*1060*/  LOP3.LUT R23, R4, 0x30, RZ, 0xc0, !PT ;  /* 0x0000003004177812 */ /* 0x000fe200078ec0ff */
[----:B------:R-:W-:Y:S01]  /*1070*/  IMAD R60, R60, -0x2, R5 ;  /* 0xfffffffe3c3c7824 */ /* 0x000fe200078e0205 */
[--C-:B------:R-:W-:Y:S01]  /*1080*/  LOP3.LUT R22, R9, 0x40, R0.reuse, 0xe2, !PT ;  /* 0x0000004009167812 */ /* 0x100fe200078ee200 */
[----:B------:R-:W1:Y:S01]  /*1090*/  LDC R63, c[0x0][0x600] ;  /* 0x00018000ff3f7b82 */ /* 0x000e620000000800 */
[----:B------:R-:W-:Y:S01]  /*10a0*/  IADD3 R5, RZ, -R23, -R0 ;  /* 0x80000017ff057210 */ /* 0x000fe20007ffe800 */
[----:B------:R-:W-:Y:S01]  /*10b0*/  IMAD.MOV.U32 R0, RZ, RZ, -0x1 ;  /* 0xffffffffff007424 */ /* 0x000fe200078e00ff */
[----:B------:R-:W-:Y:S01]  /*10c0*/  USHF.R.S32.HI UR43, URZ, 0x6, UR5 ;  /* 0x000000063f2b7899 */ /* 0x000fe20008011405 */
[----:B------:R-:W-:Y:S01]  /*10d0*/  IMAD.MOV.U32 R4, RZ, RZ, 0x1 ;  /* 0x00000001ff047424 */ /* 0x000fe200078e00ff */
[C---:B------:R-:W-:Y:S01]  /*10e0*/  LOP3.LUT R62, R3.reuse, 0x80, RZ, 0xc0, !PT ;  /* 0x00000080033e7812 */ /* 0x040fe200078ec0ff */
[----:B------:R-:W-:Y:S01]  /*10f0*/  IMAD R5, R14, -0x40, R5 ;  /* 0xffffffc00e057824 */ /* 0x000fe200078e0205 */
[----:B------:R-:W-:Y:S01]  /*1100*/  UISETP.LT.AND UP0, UPT, UR43, 0x1, UPT ;  /* 0x000000012b00788c */ /* 0x000fe2000bf01270 */
[----:B---3--:R-:W-:Y:S01]  /*1110*/  SHF.L.U32 R0, R0, R59, RZ ;  /* 0x0000003b00007219 */ /* 0x008fe200000006ff */
[----:B------:R-:W-:Y:S01]  /*1120*/  ULDC UR4, c[0x0][0x284] ;  /* 0x0000a10000047ab9 */ /* 0x000fe20000000800 */
[----:B------:R-:W-:Y:S01]  /*1130*/  LOP3.LUT R22, R22, R23, RZ, 0xfc, !PT ;  /* 0x0000001716167212 */ /* 0x000fe200078efcff */
[----:B------:R-:W-:Y:S01]  /*1140*/  USEL UR44, UR43, 0x1, UP0 ;  /* 0x000000012b2c7887 */ /* 0x000fe20008000000 */
[----:B------:R-:W-:Y:S01]  /*1150*/  SHF.L.U32 R59, R4, R59, RZ ;  /* 0x0000003b043b7219 */ /* 0x000fe200000006ff */
[----:B------:R-:W-:Y:S01]  /*1160*/  IMAD.SHL.U32 R61, R3, 0x2, RZ ;  /* 0x00000002033d7824 */ /* 0x000fe200078e00ff */
[----:B------:R-:W-:Y:S01]  /*1170*/  LOP3.LUT R66, R18, 0x1, RZ, 0xfc, !PT ;  /* 0x0000000112427812 */ /* 0x000fe200078efcff */
[----:B------:R-:W-:Y:S01]  /*1180*/  VIADD R65, R5, UR4 ;  /* 0x0000000405417c36 */ /* 0x000fe20008000000 */
[C---:B0-----:R-:W-:Y:S01]  /*1190*/  SHF.L.U64.HI R58, R6.reuse, 0x3, R7 ;  /* 0x00000003063a7819 */ /* 0x041fe20000010207 */
[----:B--2---:R-:W-:Y:S01]  /*11a0*/  IMAD.SHL.U32 R57, R6, 0x8, RZ ;  /* 0x0000000806397824 */ /* 0x004fe200078e00ff */
[----:B------:R-:W-:Y:S01]  /*11b0*/  SHF.R.U32.HI R62, RZ, 0x7, R62 ;  /* 0x00000007ff3e7819 */ /* 0x000fe2000001163e */
[----:B------:R-:W-:Y:S01]  /*11c0*/  IMAD.MOV.U32 R23, RZ, RZ, RZ ;  /* 0x000000ffff177224 */ /* 0x000fe200078e00ff */
[----:B------:R-:W-:Y:S01]  /*11d0*/  LOP3.LUT R64, RZ, R0, RZ, 0x33, !PT ;  /* 0x00000000ff407212 */ /* 0x000fe200078e33ff */
[----:B------:R-:W-:Y:S01]  /*11e0*/  UIADD3 UR44, UR43, -UR44, URZ ;  /* 0x8000002c2b2c7290 */ /* 0x000fe2000fffe03f */
[----:B------:R-:W-:Y:S01]  /*11f0*/  UMOV UR40, URZ ;  /* 0x0000003f00287c82 */ /* 0x000fe20008000000 */
[----:B-1----:R-:W-:Y:S01]  /*1200*/  VIADD R63, R63, 0xffffffff ;  /* 0xffffffff3f3f7836 */ /* 0x002fe20000000000 */
[----:B------:R-:W-:-:S09]  /*1210*/  UMOV UR42, URZ ;  /* 0x0000003f002a7c82 */ /* 0x000fd20008000000 */
.L_x_94:
[----:B0-----:R-:W0:Y:S01]  /*1220*/  SHFL.IDX PT, R0, R62, RZ, 0x1f ;  /* 0x00001fff3e007589 */ /* 0x001e2200000e0000 */
[----:B-1----:R-:W1:Y:S01]  /*1230*/  S2UR UR7, SR_CgaCtaId ;  /* 0x00000000000779c3 */ /* 0x002e620000008800 */
[----:B------:R-:W-:Y:S01]  /*1240*/  UMOV UR6, 0x400 ;  /* 0x0000040000067882 */ /* 0x000fe20000000000 */
[----:B0-----:R-:W-:Y:S01]  /*1250*/  R2UR UR4, R0 ;  /* 0x00000000000472ca */ /* 0x001fe200000e0000 */
[----:B-1----:R-:W-:-:S12]  /*1260*/  ULEA UR46, UR7, UR6, 0x18 ;  /* 0x00000006072e7291 */ /* 0x002fd8000f8ec03f */
[----:B------:R-:W-:-:S04]  /*1270*/  ULEA.HI UR5, UR4, UR4, URZ, 0x1 ;  /* 0x0000000404057291 */ /* 0x000fc8000f8f083f */
[----:B------:R-:W-:-:S04]  /*1280*/  ULOP3.LUT UR5, UR5, 0x7fffe, URZ, 0xc0, !UPT ;  /* 0x0007fffe05057892 */ /* 0x000fc8000f8ec03f */
[----:B------:R-:W-:-:S03]  /*1290*/  UIADD3 UR5, UR4, -UR5, URZ ;  /* 0x8000000504057290 */ /* 0x000fc6000fffe03f */
[----:B------:R-:W-:Y:S01]  /*12a0*/  ULDC UR4, c[0x0][0x28c] ;  /* 0x0000a30000047ab9 */ /* 0x000fe20000000800 */
[----:B------:R-:W-:Y:S01]  /*12b0*/  ULEA UR5, UR5, UR46, 0xd ;  /* 0x0000002e05057291 */ /* 0x000fe2000f8e683f */
[----:B------:R-:W-:-:S03]  /*12c0*/  ISETP.LT.AND P0, PT, RZ, UR4, PT ;  /* 0x00000004ff007c0c */ /* 0x000fc6000bf01270 */
[----:B------:R-:W-:-:S04]  /*12d0*/  UIADD3 UR5, UR5, 0x180, URZ ;  /* 0x0000018005057890 */ /* 0x000fc8000fffe03f */
[----:B------:R-:W-:-:S04]  /*12e0*/  USHF.R.U32.HI UR5, URZ, 0x4, UR5 ;  /* 0x000000043f057899 */ /* 0x000fc80008011605 */
[----:B------:R-:W-:-:S04]  /*12f0*/  ULOP3.LUT UR5, UR5, 0x3fff, URZ, 0xc0, !UPT ;  /* 0x00003fff05057892 */ /* 0x000fc8000f8ec03f */
[----:B------:R-:W-:Y:S01]  /*1300*/  ULOP3.LUT UR45, UR5, 0x10000, URZ, 0xfc, !UPT ;  /* 0x00010000052d7892 */ /* 0x000fe2000f8efc3f */
[----:B---345:R-:W-:Y:S11]  /*1310*/  @P0 BRA `(.L_x_13) ;  /* 0x0000000000400947 */ /* 0x038ff60003800000 */
[----:B------:R-:W-:Y:S01]  /*1320*/  MOV R0, 0x0 ;  /* 0x0000000000007802 */ /* 0x000fe20000000f00 */
[----:B------:R-:W-:Y:S01]  /*1330*/  ULDC.64 UR4, c[0x4][0x68] ;  /* 0x01001a0000047ab9 */ /* 0x000fe20000000a00 */
[----:B------:R-:W-:Y:S01]  /*1340*/  ULDC.64 UR6, c[0x4][0x8] ;  /* 0x0100020000067ab9 */ /* 0x000fe20000000a00 */
[----:B------:R-:W-:Y:S01]  /*1350*/  IMAD.U32 R4, RZ, RZ, UR4 ;  /* 0x00000004ff047e24 */ /* 0x000fe2000f8e00ff */
[----:B------:R0:W1:Y:S01]  /*1360*/  LDC.64 R14, c[0x4][R0] ;  /* 0x01000000000e7b82 */ /* 0x0000620000000a00 */
[----:B------:R-:W-:Y:S01]  /*1370*/  IMAD.U32 R5, RZ, RZ, UR5 ;  /* 0x00000005ff057e24 */ /* 0x000fe2000f8e00ff */
[----:B------:R-:W-:Y:S01]  /*1380*/  ULDC.64 UR4, c[0x4][0x70] ;  /* 0x01001c0000047ab9 */ /* 0x000fe20000000a00 */
[----:B------:R-:W-:Y:S02]  /*1390*/  IMAD.U32 R10, RZ, RZ, UR6 ;  /* 0x00000006ff0a7e24 */ /* 0x000fe4000f8e00ff */
[----:B------:R-:W-:Y:S02]  /*13a0*/  IMAD.U32 R6, RZ, RZ, UR4 ;  /* 0x00000004ff067e24 */ /* 0x000fe4000f8e00ff */
[----:B------:R-:W-:-:S02]  /*13b0*/  IMAD.U32 R7, RZ, RZ, UR5 ;  /* 0x00000005ff077e24 */ /* 0x000fc4000f8e00ff */
[----:B------:R-:W-:Y:S02]  /*13c0*/  IMAD.U32 R11, RZ, RZ, UR7 ;  /* 0x00000007ff0b7e24 */ /* 0x000fe4000f8e00ff */
[----:B------:R-:W-:Y:S02]  /*13d0*/  IMAD.MOV.U32 R8, RZ, RZ, 0x1e1 ;  /* 0x000001e1ff087424 */ /* 0x000fe400078e00ff */
[----:B------:R-:W-:Y:S02]  /*13e0*/  IMAD.MOV.U32 R12, RZ, RZ, 0x1 ;  /* 0x00000001ff0c7424 */ /* 0x000fe400078e00ff */
[----:B0-----:R-:W-:-:S07]  /*13f0*/  IMAD.MOV.U32 R13, RZ, RZ, RZ ;  /* 0x000000ffff0d7224 */ /* 0x001fce00078e00ff */
[----:B------:R-:W-:-:S07]  /*1400*/  LEPC R20, `(.L_x_13) ;  /* 0x000000001014794e */ /* 0x000fce0000000000 */
[----:B-1---5:R-:W-:Y:S05]  /*1410*/  CALL.ABS.NOINC R14 ;  /* 0x000000000e007343 */ /* 0x022fea0003c00000 */
.L_x_13:
[----:B------:R-:W-:-:S13]  /*1420*/  ISETP.NE.AND P0, PT, R66, 0x3, PT ;  /* 0x000000034200780c */ /* 0x000fda0003f05270 */
[----:B------:R-:W-:Y:S05]  /*1430*/  @!P0 BRA `(.L_x_14) ;  /* 0x0000000000048947 */ /* 0x000fea0003800000 */
[----:B------:R-:W-:Y:S01]  /*1440*/  BPT.TRAP 0x1 ;  /* 0x000000040000795c */ /* 0x000fe20000300000 */
.L_x_14:
[----:B------:R-:W-:Y:S02]  /*1450*/  IMAD.U32 R3, RZ, RZ, UR42 ;  /* 0x0000002aff037e24 */ /* 0x000fe4000f8e00ff */
[----:B------:R-:W-:-:S03]  /*1460*/  IMAD.U32 R0, RZ, RZ, UR40 ;  /* 0x00000028ff007e24 */ /* 0x000fc6000f8e00ff */
[----:B------:R-:W-:Y:S02]  /*1470*/  LEA R3, R3, UR46, 0x3 ;  /* 0x0000002e03037c11 */ /* 0x000fe4000f8e18ff */
[----:B------:R-:W-:-:S04]  /*1480*/  SHF.L.U32 R0, R0, 0x1f, RZ ;  /* 0x0000001f00007819 */ /* 0x000fc800000006ff */
[----:B------:R0:W1:Y:S01]  /*1490*/  SYNCS.PHASECHK.TRANS64.TRYWAIT P1, [R3+URZ], R0 ;  /* 0x00000000030075a7 */ /* 0x000062000802017f */
[----:B------:R-:W-:Y:S05]  /*14a0*/  @!P0 BRA `(.L_x_15) ;  /* 0x0000000000048947 */ /* 0x000fea0003800000 */
[----:B------:R-:W-:Y:S01]  /*14b0*/  BPT.TRAP 0x1 ;  /* 0x000000040000795c */ /* 0x000fe20000300000 */
.L_x_15:
[----:B------:R-:W-:-:S05]  /*14c0*/  IMAD.U32 R4, RZ, RZ, UR44 ;  /* 0x0000002cff047e24 */ /* 0x000fca000f8e00ff */
[----:B------:R-:W-:Y:S01]  /*14d0*/  ISETP.GE.AND P2, PT, R4, 0x1, PT ;  /* 0x000000010400780c */ /* 0x000fe20003f46270 */
[----:B-1----:R-:W-:-:S12]  /*14e0*/  @P1 BRA `(.L_x_16) ;  /* 0x0000000000081947 */ /* 0x002fd80003800000 */
[----:B------:R-:W1:Y:S02]  /*14f0*/  SYNCS.PHASECHK.TRANS64.TRYWAIT P1, [R3+URZ], R0 ;  /* 0x00000000030075a7 */ /* 0x000e64000802017f */
[----:B-1----:R-:W-:Y:S05]  /*1500*/  @!P1 BRA `(.L_x_17) ;  /* 0x0000004c00809947 */ /* 0x002fea0003800000 */
.L_x_16:
[----:B------:R-:W-:Y:S05]  /*1510*/  WARPSYNC.ALL ;  /* 0x0000000000007948 */ /* 0x000fea0003800000 */
[----:B------:R-:W-:Y:S01]  /*1520*/  UIADD3 UR4, UR46, 0x38180, URZ ;  /* 0x000381802e047890 */ /* 0x000fe2000fffe03f */
[----:B------:R-:W-:Y:S01]  /*1530*/  WARPGROUP.ARRIVE ;  /* 0x00000000000079c5 */ /* 0x000fe20000000000 */
[----:B------:R-:W-:Y:S02]  /*1540*/  ULEA UR5, UR42, UR45, 0xb ;  /* 0x0000002d2a057291 */ /* 0x000fe4000f8e583f */
[----:B------:R-:W-:Y:S01]  /*1550*/  USHF.R.U32.HI UR4, URZ, 0x4, UR4 ;  /* 0x000000043f047899 */ /* 0x000fe20008011604 */
[----:B------:R-:W-:Y:S01]  /*1560*/  UMOV UR9, 0x40000040 ;  /* 0x4000004000097882 */ /* 0x000fe20000000000 */
[----:B------:R-:W-:-:S02]  /*1570*/  UMOV UR11, 0x40000040 ;  /* 0x40000040000b7882 */ /* 0x000fc40000000000 */
[----:B------:R-:W-:Y:S01]  /*1580*/  ULOP3.LUT UR4, UR4, 0x3fff, URZ, 0xc0, !UPT ;  /* 0x00003fff04047892 */ /* 0x000fe2000f8ec03f */
[----:B------:R-:W-:-:S03]  /*1590*/  UMOV UR8, UR5 ;  /* 0x0000000500087c82 */ /* 0x000fc60008000000 */
[----:B------:R-:W-:-:S04]  /*15a0*/  ULOP3.LUT UR4, UR4, 0x10000, URZ, 0xfc, !UPT ;  /* 0x0001000004047892 */ /* 0x000fc8000f8efc3f */
[----:B------:R-:W-:-:S07]  /*15b0*/  ULEA UR6, UR42, UR4, 0xa ;  /* 0x000000042a067291 */ /* 0x000fce000f8e503f */
[----:B------:R-:W-:Y:S02]  /*15c0*/  UMOV UR10, UR6 ;  /* 0x00000006000a7c82 */ /* 0x000fe40008000000 */
[----:B------:R-:W-:Y:S01]  /*15d0*/  HGMMA.64x64x8.F32.TF32 R24, gdesc[UR8], RZ, !UPT, gsb0 ;  /* 0x04e00000081879f0 */ /* 0x000fe2000c0028ff */
[----:B------:R-:W-:Y:S02]  /*15e0*/  UIADD3 UR8, UR5, 0x2, URZ ;  /* 0x0000000205087890 */ /* 0x000fe4000fffe03f */
[----:B------:R-:W-:Y:S01]  /*15f0*/  UIADD3 UR10, UR6, 0x2, URZ ;  /* 0x00000002060a7890 */ /* 0x000fe2000fffe03f */
[----:B------:R-:W-:Y:S01]  /*1600*/  UMOV UR9, 0x40000040 ;  /* 0x4000004000097882 */ /* 0x000fe20000000000 */
[----:B------:R-:W-:Y:S01]  /*1610*/  UMOV UR11, 0x40000040 ;  /* 0x40000040000b7882 */ /* 0x000fe20000000000 */
[----:B------:R-:W-:Y:S02]  /*1620*/  WARPGROUP.DEPBAR.LE gsb0, 0x0 ;  /* 0x00008000000079c5 */ /* 0x000fe40000010000 */
[----:B------:R-:W-:-:S06]  /*1630*/  WARPGROUP.ARRIVE ;  /* 0x00000000000079c5 */ /* 0x000fcc0000000000 */
[----:B------:R-:W-:Y:S01]  /*1640*/  HGMMA.64x64x8.F32.TF32 R24, gdesc[UR8], R24, gsb0 ;  /* 0x04e00000081879f0 */ /* 0x000fe20008002818 */
        /* <DEDUP_REMOVED lines=41> */
[----:B------:R-:W-:Y:S03]  /*18e0*/  HGMMA.64x64x8.F32.TF32 R24, gdesc[UR8], R24, gsb0 ;  /* 0x04e00000081879f0 */ /* 0x000fe60008002818 */
[----:B------:R-:W-:Y:S02]  /*18f0*/  WARPGROUP.DEPBAR.LE gsb0, 0x0 ;  /* 0x00008000000079c5 */ /* 0x000fe40000010000 */
[----:B------:R-:W-:Y:S05]  /*1900*/  @!P2 BRA `(.L_x_18) ;  /* 0x00000004008ca947 */ /* 0x000fea0003800000 */
[----:B------:R-:W-:Y:S01]  /*1910*/  UIADD3 UR5, UR42, 0x1, URZ ;  /* 0x000000012a057890 */ /* 0x000fe2000fffe03f */
[----:B01----:R-:W-:-:S03]  /*1920*/  IMAD.U32 R0, RZ, RZ, UR44 ;  /* 0x0000002cff007e24 */ /* 0x003fc6000f8e00ff */
[----:B------:R-:W-:-:S04]  /*1930*/  UISETP.NE.AND UP0, UPT, UR5, 0x7, UPT ;  /* 0x000000070500788c */ /* 0x000fc8000bf05270 */
[----:B------:R-:W-:Y:S02]  /*1940*/  USEL UR6, URZ, 0x1, UP0 ;  /* 0x000000013f067887 */ /* 0x000fe40008000000 */
[----:B------:R-:W-:Y:S02]  /*1950*/  USEL UR5, UR5, URZ, UP0 ;  /* 0x0000003f05057287 */ /* 0x000fe40008000000 */
[----:B------:R-:W-:-:S06]  /*1960*/  ULOP3.LUT UR6, UR40, UR6, URZ, 0x3c, !UPT ;  /* 0x0000000628067292 */ /* 0x000fcc000f8e3c3f */
[----:B------:R-:W-:Y:S01]  /*1970*/  IMAD.U32 R5, RZ, RZ, UR6 ;  /* 0x00000006ff057e24 */ /* 0x000fe2000f8e00ff */
[----:B------:R-:W-:-:S06]  /*1980*/  UMOV UR6, UR42 ;  /* 0x0000002a00067c82 */ /* 0x000fcc0008000000 */
.L_x_25:
[----:B01----:R-:W-:Y:S05]  /*1990*/  @!P0 BRA `(.L_x_19) ;  /* 0x0000000000048947 */ /* 0x003fea0003800000 */
[----:B------:R-:W-:Y:S01]  /*19a0*/  BPT.TRAP 0x1 ;  /* 0x000000040000795c */ /* 0x000fe20000300000 */
.L_x_19:
[----:B------:R-:W0:Y:S01]  /*19b0*/  S2UR UR8, SR_CgaCtaId ;  /* 0x00000000000879c3 */ /* 0x000e220000008800 */
[----:B------:R-:W-:Y:S01]  /*19c0*/  UMOV UR7, 0x400 ;  /* 0x0000040000077882 */ /* 0x000fe20000000000 */
[----:B------:R-:W-:Y:S01]  /*19d0*/  SHF.L.U32 R3, R5, 0x1f, RZ ;  /* 0x0000001f05037819 */ /* 0x000fe200000006ff */
[----:B0-----:R-:W-:-:S04]  /*19e0*/  ULEA UR7, UR8, UR7, 0x18 ;  /* 0x0000000708077291 */ /* 0x001fc8000f8ec03f */
[----:B------:R-:W-:-:S09]  /*19f0*/  ULEA UR8, UR5, UR7, 0x3 ;  /* 0x0000000705087291 */ /* 0x000fd2000f8e183f */
[----:B------:R0:W1:Y:S01]  /*1a00*/  SYNCS.PHASECHK.TRANS64.TRYWAIT P1, [UR8], R3 ;  /* 0x00000003ff0075a7 */ /* 0x0000620008020148 */
[----:B------:R-:W-:Y:S05]  /*1a10*/  @!P0 BRA `(.L_x_20) ;  /* 0x0000000000048947 */ /* 0x000fea0003800000 */
[----:B------:R-:W-:Y:S01]  /*1a20*/  BPT.TRAP 0x1 ;  /* 0x000000040000795c */ /* 0x000fe20000300000 */
.L_x_20:
[----:B-1----:R-:W-:Y:S05]  /*1a30*/  @P1 BRA `(.L_x_21) ;  /* 0x0000000000081947 */ /* 0x002fea0003800000 */
[----:B------:R-:W1:Y:S02]  /*1a40*/  SYNCS.PHASECHK.TRANS64.TRYWAIT P1, [UR8], R3 ;  /* 0x00000003ff0075a7 */ /* 0x000e640008020148 */
[----:B-1----:R-:W-:Y:S05]  /*1a50*/  @!P1 BRA `(.L_x_22) ;  /* 0x0000004800409947 */ /* 0x002fea0003800000 */
.L_x_21:
[----:B------:R-:W-:Y:S01]  /*1a60*/  ULEA UR12, UR5, UR45, 0xb ;  /* 0x0000002d050c7291 */ /* 0x000fe2000f8e583f */
[----:B------:R-:W-:Y:S01]  /*1a70*/  WARPGROUP.ARRIVE ;  /* 0x00000000000079c5 */ /* 0x000fe20000000000 */
[----:B------:R-:W-:Y:S01]  /*1a80*/  ULEA UR13, UR5, UR4, 0xa ;  /* 0x00000004050d7291 */ /* 0x000fe2000f8e503f */
[----:B------:R-:W-:Y:S01]  /*1a90*/  UMOV UR9, 0x40000040 ;  /* 0x4000004000097882 */ /* 0x000fe20000000000 */
[----:B------:R-:W-:-:S03]  /*1aa0*/  UMOV UR11, 0x40000040 ;  /* 0x40000040000b7882 */ /* 0x000fc60000000000 */
[----:B------:R-:W-:Y:S02]  /*1ab0*/  UMOV UR8, UR12 ;  /* 0x0000000c00087c82 */ /* 0x000fe40008000000 */
[----:B------:R-:W-:Y:S02]  /*1ac0*/  UMOV UR10, UR13 ;  /* 0x0000000d000a7c82 */ /* 0x000fe40008000000 */
[----:B------:R-:W-:Y:S01]  /*1ad0*/  HGMMA.64x64x8.F32.TF32 R24, gdesc[UR8], R24, gsb0 ;  /* 0x04e00000081879f0 */ /* 0x000fe20008002818 */
[----:B------:R-:W-:Y:S02]  /*1ae0*/  UIADD3 UR8, UR12, 0x2, URZ ;  /* 0x000000020c087890 */ /* 0x000fe4000fffe03f */
[----:B------:R-:W-:Y:S01]  /*1af0*/  UIADD3 UR10, UR13, 0x2, URZ ;  /* 0x000000020d0a7890 */ /* 0x000fe2000fffe03f */
[----:B------:R-:W-:Y:S01]  /*1b00*/  UMOV UR9, 0x40000040 ;  /* 0x4000004000097882 */ /* 0x000fe20000000000 */
[----:B------:R-:W-:Y:S01]  /*1b10*/  UMOV UR11, 0x40000040 ;  /* 0x40000040000b7882 */ /* 0x000fe20000000000 */
[----:B------:R-:W-:-:S02]  /*1b20*/  WARPGROUP.DEPBAR.LE gsb0, 0x0 ;  /* 0x00008000000079c5 */ /* 0x000fc40000010000 */
        /* <DEDUP_REMOVED lines=46> */
[----:B------:R-:W-:Y:S01]  /*1e10*/  BPT.TRAP 0x1 ;  /* 0x000000040000795c */ /* 0x000fe20000300000 */
.L_x_23:
[----:B------:R-:W-:Y:S01]  /*1e20*/  ULEA UR7, UR6, UR7, 0x3 ;  /* 0x0000000706077291 */ /* 0x000fe2000f8e183f */
[----:B------:R-:W-:-:S03]  /*1e30*/  ISETP.GT.U32.AND P1, PT, R18, 0x1, PT ;  /* 0x000000011200780c */ /* 0x000fc60003f24070 */
[----:B------:R-:W-:-:S04]  /*1e40*/  UIADD3 UR7, UR7, 0x38, URZ ;  /* 0x0000003807077890 */ /* 0x000fc8000fffe03f */
[----:B------:R-:W-:-:S09]  /*1e50*/  UPRMT UR7, URZ, 0x654, UR7 ;  /* 0x000006543f077896 */ /* 0x000fd20008000007 */
[----:B------:R-:W-:Y:S01]  /*1e60*/  SYNCS.ARRIVE.TRANS64.RED.A1T0 RZ, [UR7], RZ ;  /* 0x000000ffffff79a7 */ /* 0x000fe20008100407 */
[----:B------:R-:W-:Y:S05]  /*1e70*/  @P1 BRA `(.L_x_24) ;  /* 0x0000000000041947 */ /* 0x000fea0003800000 */
[----:B------:R-:W-:Y:S01]  /*1e80*/  BPT.TRAP 0x1 ;  /* 0x000000040000795c */ /* 0x000fe20000300000 */
.L_x_24:
[----:B------:R-:W-:Y:S01]  /*1e90*/  UIADD3 UR5, UR5, 0x1, URZ ;  /* 0x0000000105057890 */ /* 0x000fe2000fffe03f */
[C---:B------:R-:W-:Y:S01]  /*1ea0*/  ISETP.GT.AND P1, PT, R0.reuse, 0x1, PT ;  /* 0x000000010000780c */ /* 0x040fe20003f24270 */
[----:B------:R-:W-:Y:S01]  /*1eb0*/  UIADD3 UR6, UR6, 0x1, URZ ;  /* 0x0000000106067890 */ /* 0x000fe2000fffe03f */
[----:B------:R-:W-:Y:S01]  /*1ec0*/  VIADD R0, R0, 0xffffffff ;  /* 0xffffffff00007836 */ /* 0x000fe20000000000 */
[----:B------:R-:W-:Y:S02]  /*1ed0*/  UISETP.NE.AND UP0, UPT, UR5, 0x7, UPT ;  /* 0x000000070500788c */ /* 0x000fe4000bf05270 */
[----:B------:R-:W-:Y:S02]  /*1ee0*/  UISETP.NE.AND UP1, UPT, UR6, 0x7, UPT ;  /* 0x000000070600788c */ /* 0x000fe4000bf25270 */
[----:B------:R-:W-:Y:S02]  /*1ef0*/  USEL UR7, URZ, 0x1, UP0 ;  /* 0x000000013f077887 */ /* 0x000fe40008000000 */
[----:B------:R-:W-:-:S02]  /*1f00*/  USEL UR5, UR5, URZ, UP0 ;  /* 0x0000003f05057287 */ /* 0x000fc40008000000 */
[----:B------:R-:W-:Y:S02]  /*1f10*/  USEL UR6, UR6, URZ, UP1 ;  /* 0x0000003f06067287 */ /* 0x000fe40008800000 */
[----:B------:R-:W-:Y:S01]  /*1f20*/  LOP3.LUT R5, R5, UR7, RZ, 0x3c, !PT ;  /* 0x0000000705057c12 */ /* 0x000fe2000f8e3cff */
[----:B------:R-:W-:Y:S09]  /*1f30*/  @P1 BRA `(.L_x_25) ;  /* 0xfffffff800941947 */ /* 0x000ff2000383ffff */
.L_x_18:
[----:B01----:R-:W0:Y:S02]  /*1f40*/  LDC R0, c[0x0][0x28c] ;  /* 0x0000a300ff007b82 */ /* 0x003e240000000800 */
[----:B0-----:R-:W-:-:S13]  /*1f50*/  ISETP.GE.AND P1, PT, R0, 0x1, PT ;  /* 0x000000010000780c */ /* 0x001fda0003f26270 */
[----:B------:R-:W-:Y:S05]  /*1f60*/  @!P1 BRA `(.L_x_26) ;  /* 0x0000000000489947 */ /* 0x000fea0003800000 */
[----:B------:R-:W-:Y:S05]  /*1f70*/  @!P0 BRA `(.L_x_27) ;  /* 0x0000000000048947 */ /* 0x000fea0003800000 */
[----:B------:R-:W-:Y:S01]  /*1f80*/  BPT.TRAP 0x1 ;  /* 0x000000040000795c */ /* 0x000fe20000300000 */
.L_x_27:
[----:B------:R-:W0:Y:S01]  /*1f90*/  S2UR UR7, SR_CgaCtaId ;  /* 0x00000000000779c3 */ /* 0x000e220000008800 */
[----:B------:R-:W-:Y:S01]  /*1fa0*/  UIADD3 UR6, UR44, UR42, URZ ;  /* 0x0000002a2c067290 */ /* 0x000fe2000fffe03f */
[----:B------:R-:W-:-:S03]  /*1fb0*/  ISETP.GT.U32.AND P0, PT, R18, 0x1, PT ;  /* 0x000000011200780c */ /* 0x000fc60003f04070 */
[----:B------:R-:W-:-:S04]  /*1fc0*/  UIMAD.WIDE.U32 UR4, UR6, 0x24924925, URZ ;  /* 0x24924925060478a5 */ /* 0x000fc8000f8e003f */
[----:B------:R-:W-:-:S04]  /*1fd0*/  UIADD3 UR4, UR6, -UR5, URZ ;  /* 0x8000000506047290 */ /* 0x000fc8000fffe03f */
[----:B------:R-:W-:-:S03]  /*1fe0*/  ULEA.HI UR4, UR4, UR5, URZ, 0x1f ;  /* 0x0000000504047291 */ /* 0x000fc6000f8ff83f */
[----:B------:R-:W-:Y:S01]  /*1ff0*/  UMOV UR5, 0x400 ;  /* 0x0000040000057882 */ /* 0x000fe20000000000 */
[----:B------:R-:W-:-:S04]  /*2000*/  USHF.R.U32.HI UR4, URZ, 0x2, UR4 ;  /* 0x000000023f047899 */ /* 0x000fc80008011604 */
[----:B------:R-:W-:Y:S02]  /*2010*/  UIMAD UR4, UR4, -0x7, UR6 ;  /* 0xfffffff9040478a4 */ /* 0x000fe4000f8e0206 */
[----:B0-----:R-:W-:-:S04]  /*2020*/  ULEA UR5, UR7, UR5, 0x18 ;  /* 0x0000000507057291 */ /* 0x001fc8000f8ec03f */
[----:B------:R-:W-:-:S04]  /*2030*/  ULEA UR4, UR4, UR5, 0x3 ;  /* 0x0000000504047291 */ /* 0x000fc8000f8e183f */
[----:B------:R-:W-:-:S04]  /*2040*/  UIADD3 UR4, UR4, 0x38, URZ ;  /* 0x0000003804047890 */ /* 0x000fc8000fffe03f */
[----:B------:R-:W-:-:S09]  /*2050*/  UPRMT UR4, URZ, 0x654, UR4 ;  /* 0x000006543f047896 */ /* 0x000fd20008000004 */
[----:B------:R-:W-:Y:S01]  /*2060*/  SYNCS.ARRIVE.TRANS64.RED.A1T0 RZ, [UR4], RZ ;  /* 0x000000ffffff79a7 */ /* 0x000fe20008100404 */
[----:B------:R-:W-:Y:S05]  /*2070*/  @P0 BRA `(.L_x_26) ;  /* 0x0000000000040947 */ /* 0x000fea0003800000 */
[----:B------:R-:W-:Y:S01]  /*2080*/  BPT.TRAP 0x1 ;  /* 0x000000040000795c */ /* 0x000fe20000300000 */
.L_x_26:
[----:B------:R-:W-:Y:S01]  /*2090*/  UISETP.GE.U32.AND UP1, UPT, UR43, 0x7, UPT ;  /* 0x000000072b00788c */ /* 0x000fe2000bf26070 */
[----:B------:R-:W-:Y:S01]  /*20a0*/  IMAD.SHL.U32 R6, R68, 0x40, RZ ;  /* 0x0000004044067824 */ /* 0x000fe200078e00ff */
[----:B------:R-:W-:Y:S01]  /*20b0*/  UIADD3 UR42, UR43, UR42, URZ ;  /* 0x0000002a2b2a7290 */ /* 0x000fe2000fffe03f */
[----:B------:R-:W-:Y:S01]  /*20c0*/  SHF.R.S32.HI R9, RZ, 0x1f, R67 ;  /* 0x0000001fff097819 */ /* 0x000fe20000011443 */
[----:B------:R-:W-:Y:S01]  /*20d0*/  ULDC UR10, c[0x0][0x288] ;  /* 0x0000a200000a7ab9 */ /* 0x000fe20000000800 */
[----:B------:R-:W-:Y:S01]  /*20e0*/  IMAD.SHL.U32 R8, R69, 0x80, RZ ;  /* 0x0000008045087824 */ /* 0x000fe200078e00ff */
[C---:B------:R-:W-:Y:S01]  /*20f0*/  LOP3.LUT R10, R6.reuse, 0x6, R61, 0xf8, !PT ;  /* 0x00000006060a7812 */ /* 0x040fe200078ef83d */
[----:B------:R-:W-:Y:S01]  /*2100*/  UISETP.GT.U32.AND UP0, UPT, UR42, 0x6, UPT ;  /* 0x000000062a00788c */ /* 0x000fe2000bf04070 */
[----:B------:R-:W-:Y:S01]  /*2110*/  ISETP.GE.AND P0, PT, R6, UR10, PT ;  /* 0x0000000a06007c0c */ /* 0x000fe2000bf06270 */
[----:B------:R-:W-:Y:S01]  /*2120*/  ULDC.64 UR6, c[0x0][0x5d0] ;  /* 0x0001740000067ab9 */ /* 0x000fe20000000a00 */
[----:B------:R-:W-:Y:S01]  /*2130*/  ULDC UR11, c[0x0][0x284] ;  /* 0x0000a100000b7ab9 */ /* 0x000fe20000000800 */
[----:B------:R-:W-:Y:S01]  /*2140*/  @UP1 UIMAD.WIDE.U32 UR4, UR42, 0x24924925, URZ ;  /* 0x249249252a0418a5 */ /* 0x000fe2000f8e003f */
[----:B------:R-:W-:Y:S01]  /*2150*/  SHF.R.S32.HI R11, RZ, 0x1f, R10 ;  /* 0x0000001fff0b7819 */ /* 0x000fe2000001140a */
[----:B------:R-:W-:Y:S01]  /*2160*/  IMAD R0, R9, UR6, RZ ;  /* 0x0000000609007c24 */ /* 0x000fe2000f8e02ff */
[----:B------:R-:W-:Y:S01]  /*2170*/  UISETP.LT.U32.AND UP0, UPT, UR43, 0x7, UP0 ;  /* 0x000000072b00788c */ /* 0x000fe20008701070 */
[----:B------:R-:W-:Y:S01]  /*2180*/  ISETP.GE.OR P0, PT, R8, UR11, P0 ;  /* 0x0000000b08007c0c */ /* 0x000fe20008706670 */
[----:B------:R-:W-:Y:S01]  /*2190*/  @UP1 UIADD3 UR4, UR42, -UR5, URZ ;  /* 0x800000052a041290 */ /* 0x000fe2000fffe03f */
[C---:B------:R-:W-:Y:S01]  /*21a0*/  IMAD R3, R67.reuse, UR7, R0 ;  /* 0x0000000743037c24 */ /* 0x040fe2000f8e0200 */
[----:B------:R-:W-:Y:S01]  /*21b0*/  ULDC.64 UR8, c[0x0][0x5c8] ;  /* 0x0001720000087ab9 */ /* 0x000fe20000000a00 */
[----:B------:R-:W-:Y:S01]  /*21c0*/  IMAD.WIDE.U32 R4, R67, UR6, R10 ;  /* 0x0000000643047c25 */ /* 0x000fe2000f8e000a */
[----:B------:R-:W-:-:S02]  /*21d0*/  USEL UR6, URZ, 0x1, !UP0 ;  /* 0x000000013f067887 */ /* 0x000fc4000c000000 */
[----:B------:R-:W-:Y:S01]  /*21e0*/  @UP1 ULEA.HI UR4, UR4, UR5, URZ, 0x1f ;  /* 0x0000000504041291 */ /* 0x000fe2000f8ff83f */
[----:B------:R-:W-:Y:S01]  /*21f0*/  IMAD.WIDE R68, R69, 0x80, R22 ;  /* 0x0000008045447825 */ /* 0x000fe200078e0216 */
[----:B------:R-:W-:Y:S02]  /*2200*/  ULOP3.LUT UR40, UR40, UR6, URZ, 0x3c, !UPT ;  /* 0x0000000628287292 */ /* 0x000fe4000f8e3c3f */
[----:B------:R-:W-:Y:S01]  /*2210*/  @UP1 USHF.R.U32.HI UR4, URZ, 0x2, UR4 ;  /* 0x000000023f041899 */ /* 0x000fe20008011604 */
[----:B------:R-:W-:Y:S02]  /*2220*/  IMAD.IADD R5, R5, 0x1, R3 ;  /* 0x0000000105057824 */ /* 0x000fe400078e0203 */
[----:B------:R-:W-:Y:S01]  /*2230*/  IMAD R3, R69, UR8, RZ ;  /* 0x0000000845037c24 */ /* 0x000fe2000f8e02ff */
[----:B------:R-:W-:Y:S01]  /*2240*/  @UP1 ULOP3.LUT UR40, UR40, 0x1, UR4, 0x78, !UPT ;  /* 0x0000000128281892 */ /* 0x000fe2000f8e7804 */
[----:B------:R-:W-:-:S04]  /*2250*/  IMAD.WIDE.U32 R70, R68, UR8, R4 ;  /* 0x0000000844467c25 */ /* 0x000fc8000f8e0004 */
[----:B------:R-:W-:Y:S02]  /*2260*/  IMAD R7, R68, UR9, R3 ;  /* 0x0000000944077c24 */ /* 0x000fe4000f8e0203 */
[----:B------:R-:W-:Y:S01]  /*2270*/  IMAD.MOV.U32 R0, RZ, RZ, -0x1 ;  /* 0xffffffffff007424 */ /* 0x000fe200078e00ff */
[----:B------:R-:W-:Y:S06]  /*2280*/  @P0 BRA `(.L_x_28) ;  /* 0x0000002000780947 */ /* 0x000fec0003800000 */
[----:B-----5:R-:W-:Y:S01]  /*2290*/  FSETP.NEU.AND P1, PT, R56, RZ, PT ;  /* 0x000000ff3800720b */ /* 0x020fe20003f2d000 */
[----:B------:R-:W-:Y:S01]  /*22a0*/  IMAD.IADD R6, R60, 0x1, -R6 ;  /* 0x000000013c067824 */ /* 0x000fe200078e0a06 */
[----:B------:R-:W-:Y:S01]  /*22b0*/  BSSY B0, `(.L_x_28) ;  /* 0x000021b000007945 */ /* 0x000fe20003800000 */
[----:B------:R-:W-:Y:S02]  /*22c0*/  IMAD.IADD R3, R65, 0x1, -R8 ;  /* 0x0000000141037824 */ /* 0x000fe400078e0a08 */
[----:B------:R-:W-:Y:S01]  /*22d0*/  IMAD.IADD R81, R71, 0x1, R7 ;  /* 0x0000000147517824 */ /* 0x000fe200078e0207 */
[----:B------:R-:W-:-:S04]  /*22e0*/  ISETP.GT.AND P0, PT, R6, RZ, PT ;  /* 0x000000ff0600720c */ /* 0x000fc80003f04270 */
[----:B------:R-:W-:-:S03]  /*22f0*/  ISETP.GT.AND P2, PT, R3, RZ, P0 ;  /* 0x000000ff0300720c */ /* 0x000fc60000744270 */
[----:B------:R-:W-:Y:S10]  /*2300*/  @!P1 BRA `(.L_x_29) ;  /* 0x0000001400dc9947 */ /* 0x000ff40003800000 */
[----:B------:R-:W0:Y:S01]  /*2310*/  LDC.64 R74, c[0x0][0x5b8] ;  /* 0x00016e00ff4a7b82 */ /* 0x000e220000000a00 */
[----:B------:R-:W-:-:S07]  /*2320*/  ULDC.64 UR4, c[0x0][0x5c0] ;  /* 0x0001700000047ab9 */ /* 0x000fce0000000a00 */
[----:B------:R-:W1:Y:S08]  /*2330*/  LDC.64 R76, c[0x0][0x5b0] ;  /* 0x00016c00ff4c7b82 */ /* 0x000e700000000a00 */
[----:B------:R-:W2:Y:S01]  /*2340*/  LDC.64 R78, c[0x0][0x5a8] ;  /* 0x00016a00ff4e7b82 */ /* 0x000ea20000000a00 */
[-C--:B0-----:R-:W-:Y:S02]  /*2350*/  IMAD R4, R9, R74.reuse, RZ ;  /* 0x0000004a09047224 */ /* 0x081fe400078e02ff */
[----:B------:R-:W-:-:S04]  /*2360*/  IMAD.WIDE.U32 R72, R67, R74, R10 ;  /* 0x0000004a43487225 */ /* 0x000fc800078e000a */
[----:B------:R-:W-:Y:S02]  /*2370*/  IMAD R71, R67, R75, R4 ;  /* 0x0000004b43477224 */ /* 0x000fe400078e0204 */
[-C--:B-1----:R-:W-:Y:S02]  /*2380*/  IMAD R4, R69, R76.reuse, RZ ;  /* 0x0000004c45047224 */ /* 0x082fe400078e02ff */
[----:B------:R-:W-:Y:S02]  /*2390*/  IMAD.IADD R13, R73, 0x1, R71 ;  /* 0x00000001490d7824 */ /* 0x000fe400078e0247 */
[----:B------:R-:W-:Y:S02]  /*23a0*/  IMAD.MOV.U32 R12, RZ, RZ, R72 ;  /* 0x000000ffff0c7224 */ /* 0x000fe400078e0048 */
[C---:B------:R-:W-:Y:S02]  /*23b0*/  IMAD R69, R68.reuse, R77, R4 ;  /* 0x0000004d44457224 */ /* 0x040fe400078e0204 */
[----:B------:R-:W-:-:S04]  /*23c0*/  IMAD.WIDE.U32 R4, R68, R76, R12 ;  /* 0x0000004c44047225 */ /* 0x000fc800078e000c */
[----:B------:R-:W-:Y:S01]  /*23d0*/  IMAD.IADD R5, R5, 0x1, R69 ;  /* 0x0000000105057824 */ /* 0x000fe200078e0245 */
[----:B--2---:R-:W-:-:S04]  /*23e0*/  LEA R14, P1, R4, R78, 0x2 ;  /* 0x0000004e040e7211 */ /* 0x004fc800078210ff */
[----:B------:R-:W-:-:S05]  /*23f0*/  LEA.HI.X R15, R4, R79, R5, 0x2, P1 ;  /* 0x0000004f040f7211 */ /* 0x000fca00008f1405 */
[----:B------:R0:W2:Y:S01]  /*2400*/  @P2 LDG.E.LTC128B R7, desc[UR36][R14.64] ;  /* 0x000000240e072981 */ /* 0x0000a2000c1e1920 */
[----:B------:R-:W-:Y:S01]  /*2410*/  LEA R8, P3, R70, UR4, 0x2 ;  /* 0x0000000446087c11 */ /* 0x000fe2000f8610ff */
[----:B------:R-:W-:Y:S01]  /*2420*/  IMAD.WIDE.U32 R4, R68, R76, R10 ;  /* 0x0000004c44047225 */ /* 0x000fe200078e000a */
[----:B------:R-:W-:Y:S01]  /*2430*/  ISETP.GT.AND P1, PT, R6, 0x1, PT ;  /* 0x000000010600780c */ /* 0x000fe20003f24270 */
[----:B------:R-:W-:Y:S02]  /*2440*/  BSSY B1, `(.L_x_30) ;  /* 0x0000012000017945 */ /* 0x000fe40003800000 */
[----:B------:R-:W-:Y:S02]  /*2450*/  IMAD.IADD R5, R69, 0x1, R5 ;  /* 0x0000000145057824 */ /* 0x000fe400078e0205 */
[----:B------:R-:W-:Y:S01]  /*2460*/  IMAD.WIDE.U32 R20, R67, R74, R4 ;  /* 0x0000004a43147225 */ /* 0x000fe200078e0004 */
[----:B0-----:R-:W-:-:S03]  /*2470*/  SHF.L.U64.HI R15, R76, 0x3, R77 ;  /* 0x000000034c0f7819 */ /* 0x001fc6000001024d */
[----:B------:R-:W-:Y:S01]  /*2480*/  IMAD.IADD R5, R71, 0x1, R21 ;  /* 0x0000000147057824 */ /* 0x000fe200078e0215 */
[----:B------:R-:W-:Y:S01]  /*2490*/  LEA R4, P4, R20, R78, 0x2 ;  /* 0x0000004e14047211 */ /* 0x000fe200078810ff */
[----:B------:R-:W-:-:S03]  /*24a0*/  IMAD.SHL.U32 R14, R76, 0x8, RZ ;  /* 0x000000084c0e7824 */ /* 0x000fc600078e00ff */
[----:B------:R-:W-:Y:S01]  /*24b0*/  LEA.HI.X R5, R20, R79, R5, 0x2, P4 ;  /* 0x0000004f14057211 */ /* 0x000fe200020f1405 */
[----:B------:R-:W-:Y:S01]  /*24c0*/  IMAD.WIDE.U32 R20, R68, R76, R14 ;  /* 0x0000004c44147225 */ /* 0x000fe200078e000e */
[----:B--2---:R-:W-:-:S05]  /*24d0*/  LOP3.LUT R9, R7, 0xffffe000, RZ, 0xc0, !PT ;  /* 0xffffe00007097812 */ /* 0x004fca00078ec0ff */
[----:B------:R-:W-:-:S04]  /*24e0*/  FMUL R9, R9, R56 ;  /* 0x0000003809097220 */ /* 0x000fc80000400000 */
[----:B------:R-:W-:Y:S01]  /*24f0*/  FFMA R75, R24, R19, R9 ;  /* 0x00000013184b7223 */ /* 0x000fe20000000009 */
[----:B------:R-:W-:Y:S02]  /*2500*/  LEA.HI.X R9, R70, UR5, R81, 0x2, P3 ;  /* 0x0000000546097c11 */ /* 0x000fe400098f1451 */
[----:B------:R-:W-:Y:S02]  /*2510*/  ISETP.GT.AND P3, PT, R3, RZ, P1 ;  /* 0x000000ff0300720c */ /* 0x000fe40000f64270 */
[----:B------:R-:W-:-:S05]  /*2520*/  F2FP.TF32.F32.PACK_B R75, R75 ;  /* 0x0000004bff4b723e */ /* 0x000fca00024050ff */
[----:B------:R0:W-:Y:S06]  /*2530*/  @P2 STG.E desc[UR36][R8.64], R75 ;  /* 0x0000004b08002986 */ /* 0x0001ec000c101924 */
[----:B------:R-:W-:Y:S05]  /*2540*/  @!P3 BRA `(.L_x_31) ;  /* 0x000000000004b947 */ /* 0x000fea0003800000 */
[----:B------:R1:W5:Y:S02]  /*2550*/  LDG.E.LTC128B R7, desc[UR36][R4.64+0x4] ;  /* 0x0000042404077981 */ /* 0x000364000c1e1920 */
.L_x_31:
[----:B------:R-:W-:Y:S05]  /*2560*/  BSYNC B1 ;  /* 0x0000000000017941 */ /* 0x000fea0003800000 */
.L_x_30:
[----:B-----5:R-:W-:Y:S01]  /*2570*/  LOP3.LUT R15, R7, 0xffffe000, RZ, 0xc0, !PT ;  /* 0xffffe000070f7812 */ /* 0x020fe200078ec0ff */
[----:B------:R-:W-:Y:S01]  /*2580*/  IMAD.IADD R69, R69, 0x1, R21 ;  /* 0x0000000145457824 */ /* 0x000fe200078e0215 */
[----:B------:R-:W-:Y:S01]  /*2590*/  IADD3 R72, P2, R72, R20, RZ ;  /* 0x0000001448487210 */ /* 0x000fe20007f5e0ff */
[----:B------:R-:W-:Y:S01]  /*25a0*/  IMAD.MOV.U32 R24, RZ, RZ, R7 ;  /* 0x000000ffff187224 */ /* 0x000fe200078e0007 */
[----:B------:R-:W-:Y:S01]  /*25b0*/  ISETP.GT.AND P0, PT, R3, 0x8, P0 ;  /* 0x000000080300780c */ /* 0x000fe20000704270 */
[----:B------:R-:W-:Y:S02]  /*25c0*/  FMUL R12, R15, R56 ;  /* 0x000000380f0c7220 */ /* 0x000fe40000400000 */
[----:B------:R-:W-:Y:S01]  /*25d0*/  IMAD.X R13, R69, 0x1, R13, P2 ;  /* 0x00000001450d7824 */ /* 0x000fe200010e060d */
[----:B------:R-:W-:Y:S01]  /*25e0*/  LEA R14, P2, R72, R78, 0x2 ;  /* 0x0000004e480e7211 */ /* 0x000fe200078410ff */
[----:B------:R-:W-:-:S03]  /*25f0*/  FFMA R25, R25, R19, R12 ;  /* 0x0000001319197223 */ /* 0x000fc6000000000c */
[----:B------:R-:W-:Y:S02]  /*2600*/  LEA.HI.X R15, R72, R79, R13, 0x2, P2 ;  /* 0x0000004f480f7211 */ /* 0x000fe400010f140d */
[----:B------:R-:W-:-:S05]  /*2610*/  F2FP.TF32.F32.PACK_B R25, R25 ;  /* 0x00000019ff19723e */ /* 0x000fca00024050ff */
[----:B------:R2:W-:Y:S04]  /*2620*/  @P3 STG.E desc[UR36][R8.64+0x4], R25 ;  /* 0x0000041908003986 */ /* 0x0005e8000c101924 */
[----:B------:R-:W3:Y:S01]  /*2630*/  @P0 LDG.E.LTC128B R24, desc[UR36][R14.64] ;  /* 0x000000240e180981 */ /* 0x000ee2000c1e1920 */
[----:B------:R-:W-:Y:S01]  /*2640*/  IADD3 R20, P2, R10, R20, RZ ;  /* 0x000000140a147210 */ /* 0x000fe20007f5e0ff */
[----:B------:R-:W-:Y:S01]  /*2650*/  BSSY B1, `(.L_x_32) ;  /* 0x0000011000017945 */ /* 0x000fe20003800000 */
[----:B------:R-:W-:-:S03]  /*2660*/  ISETP.GT.AND P1, PT, R3, 0x8, P1 ;  /* 0x000000080300780c */ /* 0x000fc60000f24270 */
[----:B------:R-:W-:Y:S01]  /*2670*/  IMAD.X R21, R11, 0x1, R69, P2 ;  /* 0x000000010b157824 */ /* 0x000fe200010e0645 */
[C---:B------:R-:W-:Y:S02]  /*2680*/  SHF.L.U64.HI R11, R57.reuse, 0x2, R58 ;  /* 0x00000002390b7819 */ /* 0x040fe4000001023a */
[----:B------:R-:W-:Y:S01]  /*2690*/  LEA R12, P2, R57, R8, 0x2 ;  /* 0x00000008390c7211 */ /* 0x000fe200078410ff */
[----:B------:R-:W-:-:S04]  /*26a0*/  IMAD.WIDE.U32 R20, R67, R74, R20 ;  /* 0x0000004a43147225 */ /* 0x000fc800078e0014 */
[----:B------:R-:W-:Y:S01]  /*26b0*/  IMAD.X R13, R11, 0x1, R9, P2 ;  /* 0x000000010b0d7824 */ /* 0x000fe200010e0609 */
[----:B------:R-:W-:Y:S02]  /*26c0*/  LEA R10, P3, R20, R78, 0x2 ;  /* 0x0000004e140a7211 */ /* 0x000fe400078610ff */
[----:B---3--:R-:W-:-:S05]  /*26d0*/  LOP3.LUT R7, R24, 0xffffe000, RZ, 0xc0, !PT ;  /* 0xffffe00018077812 */ /* 0x008fca00078ec0ff */
[----:B------:R-:W-:-:S04]  /*26e0*/  FMUL R7, R7, R56 ;  /* 0x0000003807077220 */ /* 0x000fc80000400000 */
[----:B------:R-:W-:Y:S01]  /*26f0*/  FFMA R67, R26, R19, R7 ;  /* 0x000000131a437223 */ /* 0x000fe20000000007 */
[----:B------:R-:W-:-:S04]  /*2700*/  IMAD.IADD R7, R71, 0x1, R21 ;  /* 0x0000000147077824 */ /* 0x000fc800078e0215 */
[----:B------:R-:W-:Y:S02]  /*2710*/  F2FP.TF32.F32.PACK_B R67, R67 ;  /* 0x00000043ff43723e */ /* 0x000fe400024050ff */
[----:B------:R-:W-:-:S03]  /*2720*/  LEA.HI.X R11, R20, R79, R7, 0x2, P3 ;  /* 0x0000004f140b7211 */ /* 0x000fc600018f1407 */
[----:B------:R2:W-:Y:S01]  /*2730*/  @P0 STG.E desc[UR36][R12.64], R67 ;  /* 0x000000430c000986 */ /* 0x0005e2000c101924 */
[----:B------:R-:W-:Y:S05]  /*2740*/  @!P1 BRA `(.L_x_33) ;  /* 0x0000000000049947 */ /* 0x000fea0003800000 */
[----:B------:R3:W5:Y:S02]  /*2750*/  LDG.E.LTC128B R24, desc[UR36][R10.64+0x4] ;  /* 0x000004240a187981 */ /* 0x000764000c1e1920 */
.L_x_33:
[----:B------:R-:W-:Y:S05]  /*2760*/  BSYNC B1 ;  /* 0x0000000000017941 */ /* 0x000fea0003800000 */
.L_x_32:
[----:B-----5:R-:W-:Y:S01]  /*2770*/  LOP3.LUT R7, R24, 0xffffe000, RZ, 0xc0, !PT ;  /* 0xffffe00018077812 */ /* 0x020fe200078ec0ff */
[----:B------:R-:W-:Y:S01]  /*2780*/  BSSY B1, `(.L_x_34) ;  /* 0x0000009000017945 */ /* 0x000fe20003800000 */
[----:B------:R-:W-:-:S03]  /*2790*/  ISETP.GT.AND P0, PT, R6, 0x8, PT ;  /* 0x000000080600780c */ /* 0x000fc60003f04270 */
[----:B------:R-:W-:Y:S01]  /*27a0*/  FMUL R14, R7, R56 ;  /* 0x00000038070e7220 */ /* 0x000fe20000400000 */
[----:B------:R-:W-:-:S03]  /*27b0*/  ISETP.GT.AND P2, PT, R3, RZ, P0 ;  /* 0x000000ff0300720c */ /* 0x000fc60000744270 */
[----:B------:R-:W-:-:S05]  /*27c0*/  FFMA R27, R27, R19, R14 ;  /* 0x000000131b1b7223 */ /* 0x000fca000000000e */
[----:B------:R-:W-:-:S05]  /*27d0*/  F2FP.TF32.F32.PACK_B R27, R27 ;  /* 0x0000001bff1b723e */ /* 0x000fca00024050ff */
[----:B------:R4:W-:Y:S01]  /*27e0*/  @P1 STG.E desc[UR36][R12.64+0x4], R27 ;  /* 0x0000041b0c001986 */ /* 0x0009e2000c101924 */
[----:B------:R-:W-:Y:S05]  /*27f0*/  @!P2 BRA `(.L_x_35) ;  /* 0x000000000004a947 */ /* 0x000fea0003800000 */
[----:B------:R0:W5:Y:S02]  /*2800*/  LDG.E.LTC128B R24, desc[UR36][R4.64+0x20] ;  /* 0x0000202404187981 */ /* 0x000164000c1e1920 */
.L_x_35:
[----:B------:R-:W-:Y:S05]  /*2810*/  BSYNC B1 ;  /* 0x0000000000017941 */ /* 0x000fea0003800000 */
.L_x_34:
        /* <DEDUP_REMOVED lines=10> */
.L_x_37:
[----:B------:R-:W-:Y:S05]  /*28c0*/  BSYNC B1 ;  /* 0x0000000000017941 */ /* 0x000fea0003800000 */
.L_x_36:
[----:B0----5:R-:W-:Y:S01]  /*28d0*/  LOP3.LUT R7, R24, 0xffffe000, RZ, 0xc0, !PT ;  /* 0xffffe00018077812 */ /* 0x021fe200078ec0ff */
[----:B------:R-:W-:Y:S01]  /*28e0*/  BSSY B1, `(.L_x_38) ;  /* 0x0000008000017945 */ /* 0x000fe20003800000 */
[----:B------:R-:W-:-:S03]  /*28f0*/  ISETP.GT.AND P0, PT, R3, 0x8, P0 ;  /* 0x000000080300780c */ /* 0x000fc60000704270 */
[----:B------:R-:W-:-:S04]  /*2900*/  FMUL R14, R7, R56 ;  /* 0x00000038070e7220 */ /* 0x000fc80000400000 */
[----:B------:R-:W-:-:S05]  /*2910*/  FFMA R29, R29, R19, R14 ;  /* 0x000000131d1d7223 */ /* 0x000fca000000000e */
[----:B------:R-:W-:-:S05]  /*2920*/  F2FP.TF32.F32.PACK_B R29, R29 ;  /* 0x0000001dff1d723e */ /* 0x000fca00024050ff */
[----:B------:R0:W-:Y:S01]  /*2930*/  @P3 STG.E desc[UR36][R8.64+0x24], R29 ;  /* 0x0000241d08003986 */ /* 0x0001e2000c101924 */
[----:B------:R-:W-:Y:S05]  /*2940*/  @!P0 BRA `(.L_x_39) ;  /* 0x0000000000048947 */ /* 0x000fea0003800000 */
[----:B------:R0:W5:Y:S02]  /*2950*/  LDG.E.LTC128B R24, desc[UR36][R10.64+0x20] ;  /* 0x000020240a187981 */ /* 0x000164000c1e1920 */
.L_x_39:
[----:B------:R-:W-:Y:S05]  /*2960*/  BSYNC B1 ;  /* 0x0000000000017941 */ /* 0x000fea0003800000 */
.L_x_38:
[----:B-----5:R-:W-:Y:S01]  /*2970*/  LOP3.LUT R7, R24, 0xffffe000, RZ, 0xc0, !PT ;  /* 0xffffe00018077812 */ /* 0x020fe200078ec0ff */
        /* <DEDUP_REMOVED lines=8> */
.L_x_41:
[----:B------:R-:W-:Y:S05]  /*2a00*/  BSYNC B1 ;  /* 0x0000000000017941 */ /* 0x000fea0003800000 */
.L_x_40:
[----:B0----5:R-:W-:Y:S01]  /*2a10*/  LOP3.LUT R7, R24, 0xffffe000, RZ, 0xc0, !PT ;  /* 0xffffe00018077812 */ /* 0x021fe200078ec0ff */
        /* <DEDUP_REMOVED lines=9> */
.L_x_43:
[----:B------:R-:W-:Y:S05]  /*2ab0*/  BSYNC B1 ;  /* 0x0000000000017941 */ /* 0x000fea0003800000 */
.L_x_42:
        /* <DEDUP_REMOVED lines=10> */
.L_x_45:
[----:B------:R-:W-:Y:S05]  /*2b60*/  BSYNC B1 ;  /* 0x0000000000017941 */ /* 0x000fea0003800000 */
.L_x_44:
        /* <DEDUP_REMOVED lines=9> */
.L_x_47:
[----:B------:R-:W-:Y:S05]  /*2c00*/  BSYNC B1 ;  /* 0x0000000000017941 */ /* 0x000fea0003800000 */
.L_x_46:
        /* <DEDUP_REMOVED lines=9> */
.L_x_49:
[----:B------:R-:W-:Y:S05]  /*2ca0*/  BSYNC B1 ;  /* 0x0000000000017941 */ /* 0x000fea0003800000 */
.L_x_48:
        /* <DEDUP_REMOVED lines=10> */
.L_x_51:
[----:B------:R-:W-:Y:S05]  /*2d50*/  BSYNC B1 ;  /* 0x0000000000017941 */ /* 0x000fea0003800000 */
.L_x_50:
        /* <DEDUP_REMOVED lines=10> */
.L_x_53:
[----:B------:R-:W-:Y:S05]  /*2e00*/  BSYNC B1 ;  /* 0x0000000000017941 */ /* 0x000fea0003800000 */
.L_x_52:
        /* <DEDUP_REMOVED lines=9> */
.L_x_55:
[----:B------:R-:W-:Y:S05]  /*2ea0*/  BSYNC B1 ;  /* 0x0000000000017941 */ /* 0x000fea0003800000 */
.L_x_54:
        /* <DEDUP_REMOVED lines=9> */
.L_x_57:
[----:B------:R-:W-:Y:S05]  /*2f40*/  BSYNC B1 ;  /* 0x0000000000017941 */ /* 0x000fea0003800000 */
.L_x_56:
        /* <DEDUP_REMOVED lines=10> */
.L_x_59:
[----:B------:R-:W-:Y:S05]  /*2ff0*/  BSYNC B1 ;  /* 0x0000000000017941 */ /* 0x000fea0003800000 */
.L_x_58:
        /* <DEDUP_REMOVED lines=10> */
.L_x_61:
[----:B------:R-:W-:Y:S05]  /*30a0*/  BSYNC B1 ;  /* 0x0000000000017941 */ /* 0x000fea0003800000 */
.L_x_60:
        /* <DEDUP_REMOVED lines=9> */
.L_x_63:
[----:B------:R-:W-:Y:S05]  /*3140*/  BSYNC B1 ;  /* 0x0000000000017941 */ /* 0x000fea0003800000 */
.L_x_62:
        /* <DEDUP_REMOVED lines=9> */
.L_x_65:
[----:B------:R-:W-:Y:S05]  /*31e0*/  BSYNC B1 ;  /* 0x0000000000017941 */ /* 0x000fea0003800000 */
.L_x_64:
        /* <DEDUP_REMOVED lines=10> */
.L_x_67:
[----:B------:R-:W-:Y:S05]  /*3290*/  BSYNC B1 ;  /* 0x0000000000017941 */ /* 0x000fea0003800000 */
.L_x_66:
        /* <DEDUP_REMOVED lines=10> */
.L_x_69:
[----:B------:R-:W-:Y:S05]  /*3340*/  BSYNC B1 ;  /* 0x0000000000017941 */ /* 0x000fea0003800000 */
.L_x_68:
        /* <DEDUP_REMOVED lines=9> */
.L_x_71:
[----:B------:R-:W-:Y:S05]  /*33e0*/  BSYNC B1 ;  /* 0x0000000000017941 */ /* 0x000fea0003800000 */
.L_x_70:
        /* <DEDUP_REMOVED lines=9> */
.L_x_73:
[----:B------:R-:W-:Y:S05]  /*3480*/  BSYNC B1 ;  /* 0x0000000000017941 */ /* 0x000fea0003800000 */
.L_x_72:
        /* <DEDUP_REMOVED lines=10> */
.L_x_75:
[----:B------:R-:W-:Y:S05]  /*3530*/  BSYNC B1 ;  /* 0x0000000000017941 */ /* 0x000fea0003800000 */
.L_x_74:
        /* <DEDUP_REMOVED lines=10> */
.L_x_77:
[----:B------:R-:W-:Y:S05]  /*35e0*/  BSYNC B1 ;  /* 0x0000000000017941 */ /* 0x000fea0003800000 */
.L_x_76:
        /* <DEDUP_REMOVED lines=9> */
.L_x_79:
[----:B------:R-:W-:Y:S05]  /*3680*/  BSYNC B1 ;  /* 0x0000000000017941 */ /* 0x000fea0003800000 */
.L_x_78:
        /* <DEDUP_REMOVED lines=9> */
.L_x_81:
[----:B------:R-:W-:Y:S05]  /*3720*/  BSYNC B1 ;  /* 0x0000000000017941 */ /* 0x000fea0003800000 */
.L_x_80:
        /* <DEDUP_REMOVED lines=10> */
.L_x_83:
[----:B------:R-:W-:Y:S05]  /*37d0*/  BSYNC B1 ;  /* 0x0000000000017941 */ /* 0x000fea0003800000 */
.L_x_82:
[----:B-----5:R-:W-:Y:S01]  /*37e0*/  LOP3.LUT R7, R24, 0xffffe000, RZ, 0xc0, !PT ;  /* 0xffffe00018077812 */ /* 0x020fe200078ec0ff */
[----:B------:R-:W-:Y:S01]  /*37f0*/  BSSY B1, `(.L_x_84) ;  /* 0x000000b000017945 */ /* 0x000fe20003800000 */
[----:B------:R-:W-:Y:S01]  /*3800*/  ISETP.GT.AND P1, PT, R6, 0x39, PT ;  /* 0x000000390600780c */ /* 0x000fe20003f24270 */
[----:B------:R-:W-:Y:S02]  /*3810*/  @P2 IMAD.MOV.U32 R6, RZ, RZ, R8 ;  /* 0x000000ffff062224 */ /* 0x000fe400078e0008 */
[----:B------:R-:W-:Y:S01]  /*3820*/  FMUL R7, R7, R56 ;  /* 0x0000003807077220 */ /* 0x000fe20000400000 */
[----:B------:R-:W-:-:S03]  /*3830*/  ISETP.GT.AND P3, PT, R3, RZ, P1 ;  /* 0x000000ff0300720c */ /* 0x000fc60000f64270 */
[----:B------:R-:W-:Y:S01]  /*3840*/  FFMA R15, R52, R19, R7 ;  /* 0x00000013340f7223 */ /* 0x000fe20000000007 */
[----:B------:R-:W-:-:S04]  /*3850*/  @P2 IMAD.MOV.U32 R7, RZ, RZ, R9 ;  /* 0x000000ffff072224 */ /* 0x000fc800078e0009 */
[----:B------:R-:W-:-:S05]  /*3860*/  F2FP.TF32.F32.PACK_B R15, R15 ;  /* 0x0000000fff0f723e */ /* 0x000fca00024050ff */
[----:B------:R0:W-:Y:S01]  /*3870*/  @P2 STG.E desc[UR36][R6.64+0xe0], R15 ;  /* 0x0000e00f06002986 */ /* 0x0001e2000c101924 */
[----:B------:R-:W-:Y:S05]  /*3880*/  @!P3 BRA `(.L_x_85) ;  /* 0x000000000004b947 */ /* 0x000fea0003800000 */
[----:B------:R0:W5:Y:S02]  /*3890*/  LDG.E.LTC128B R24, desc[UR36][R4.64+0xe4] ;  /* 0x0000e42404187981 */ /* 0x000164000c1e1920 */
.L_x_85:
[----:B------:R-:W-:Y:S05]  /*38a0*/  BSYNC B1 ;  /* 0x0000000000017941 */ /* 0x000fea0003800000 */
.L_x_84:
[----:B01---5:R-:W-:Y:S01]  /*38b0*/  LOP3.LUT R5, R24, 0xffffe000, RZ, 0xc0, !PT ;  /* 0xffffe00018057812 */ /* 0x023fe200078ec0ff */
        /* <DEDUP_REMOVED lines=8> */
.L_x_87:
[----:B------:R-:W-:Y:S05]  /*3940*/  BSYNC B1 ;  /* 0x0000000000017941 */ /* 0x000fea0003800000 */
.L_x_86:
[----:B-----5:R-:W-:Y:S01]  /*3950*/  LOP3.LUT R5, R24, 0xffffe000, RZ, 0xc0, !PT ;  /* 0xffffe00018057812 */ /* 0x020fe200078ec0ff */
[----:B------:R-:W-:Y:S01]  /*3960*/  @P0 IMAD.MOV.U32 R4, RZ, RZ, R12 ;  /* 0x000000ffff040224 */ /* 0x000fe200078e000c */
[----:B------:R-:W-:Y:S01]  /*3970*/  ISETP.GT.AND P1, PT, R3, 0x8, P1 ;  /* 0x000000080300780c */ /* 0x000fe20000f24270 */
[----:B------:R-:W-:Y:S02]  /*3980*/  BSSY B1, `(.L_x_88) ;  /* 0x0000008000017945 */ /* 0x000fe40003800000 */
[----:B------:R-:W-:-:S04]  /*3990*/  FMUL R5, R5, R56 ;  /* 0x0000003805057220 */ /* 0x000fc80000400000 */
[----:B------:R-:W-:Y:S01]  /*39a0*/  FFMA R7, R54, R19, R5 ;  /* 0x0000001336077223 */ /* 0x000fe20000000005 */
[----:B------:R-:W-:-:S04]  /*39b0*/  @P0 IMAD.MOV.U32 R5, RZ, RZ, R13 ;  /* 0x000000ffff050224 */ /* 0x000fc800078e000d */
[----:B------:R-:W-:-:S05]  /*39c0*/  F2FP.TF32.F32.PACK_B R7, R7 ;  /* 0x00000007ff07723e */ /* 0x000fca00024050ff */
[----:B------:R0:W-:Y:S01]  /*39d0*/  @P0 STG.E desc[UR36][R4.64+0xe0], R7 ;  /* 0x0000e00704000986 */ /* 0x0001e2000c101924 */
[----:B------:R-:W-:Y:S05]  /*39e0*/  @!P1 BRA `(.L_x_89) ;  /* 0x0000000000049947 */ /* 0x000fea0003800000 */
[----:B------:R0:W5:Y:S02]  /*39f0*/  LDG.E.LTC128B R24, desc[UR36][R10.64+0xe4] ;  /* 0x0000e4240a187981 */ /* 0x000164000c1e1920 */
.L_x_89:
[----:B------:R-:W-:Y:S05]  /*3a00*/  BSYNC B1 ;  /* 0x0000000000017941 */ /* 0x000fea0003800000 */
.L_x_88:
[----:B------:R-:W-:Y:S05]  /*3a10*/  @!P1 BRA `(.L_x_90) ;  /* 0x0000000800909947 */ /* 0x000fea0003800000 */
[----:B-----5:R-:W-:-:S05]  /*3a20*/  LOP3.LUT R3, R24, 0xffffe000, RZ, 0xc0, !PT ;  /* 0xffffe00018037812 */ /* 0x020fca00078ec0ff */
[----:B0-----:R-:W-:-:S04]  /*3a30*/  FMUL R4, R3, R56 ;  /* 0x0000003803047220 */ /* 0x001fc80000400000 */
[----:B------:R-:W-:-:S05]  /*3a40*/  FFMA R55, R55, R19, R4 ;  /* 0x0000001337377223 */ /* 0x000fca0000000004 */
[----:B------:R-:W-:-:S05]  /*3a50*/  F2FP.TF32.F32.PACK_B R55, R55 ;  /* 0x00000037ff37723e */ /* 0x000fca00024050ff */
[----:B------:R0:W-:Y:S01]  /*3a60*/  STG.E desc[UR36][R12.64+0xe4], R55 ;  /* 0x0000e4370c007986 */ /* 0x0001e2000c101924 */
[----:B------:R-:W-:Y:S05]  /*3a70*/  BRA `(.L_x_90) ;  /* 0x0000000800787947 */ /* 0x000fea0003800000 */
.L_x_29:
[----:B------:R-:W-:Y:S01]  /*3a80*/  ISETP.GT.AND P4, PT, R6, 0x1, PT ;  /* 0x000000010600780c */ /* 0x000fe20003f84270 */
[----:B------:R-:W-:Y:S01]  /*3a90*/  ULDC.64 UR4, c[0x0][0x5c0] ;  /* 0x0001700000047ab9 */ /* 0x000fe20000000a00 */
[-C--:B------:R-:W-:Y:S01]  /*3aa0*/  FMUL R7, R24, R19.reuse ;  /* 0x0000001318077220 */ /* 0x080fe20000400000 */
[----:B------:R-:W-:Y:S01]  /*3ab0*/  LEA R4, P3, R70, UR4, 0x2 ;  /* 0x0000000446047c11 */ /* 0x000fe2000f8610ff */
[-C--:B------:R-:W-:Y:S01]  /*3ac0*/  FMUL R25, R25, R19.reuse ;  /* 0x0000001319197220 */ /* 0x080fe20000400000 */
[----:B------:R-:W-:Y:S01]  /*3ad0*/  ISETP.GT.AND P1, PT, R3, RZ, P4 ;  /* 0x000000ff0300720c */ /* 0x000fe20002724270 */
[-C--:B------:R-:W-:Y:S01]  /*3ae0*/  FMUL R11, R26, R19.reuse ;  /* 0x000000131a0b7220 */ /* 0x080fe20000400000 */
[----:B------:R-:W-:Y:S01]  /*3af0*/  LEA.HI.X R5, R70, UR5, R81, 0x2, P3 ;  /* 0x0000000546057c11 */ /* 0x000fe200098f1451 */
[----:B------:R-:W-:Y:S01]  /*3b00*/  FMUL R27, R27, R19 ;  /* 0x000000131b1b7220 */ /* 0x000fe20000400000 */
[----:B------:R-:W-:Y:S01]  /*3b10*/  F2FP.TF32.F32.PACK_B R7, R7 ;  /* 0x00000007ff07723e */ /* 0x000fe200024050ff */
[----:B------:R-:W-:Y:S01]  /*3b20*/  FMUL R29, R29, R19 ;  /* 0x000000131d1d7220 */ /* 0x000fe20000400000 */
[----:B------:R-:W-:Y:S01]  /*3b30*/  F2FP.TF32.F32.PACK_B R25, R25 ;  /* 0x00000019ff19723e */ /* 0x000fe200024050ff */
[-C--:B------:R-:W-:Y:S01]  /*3b40*/  FMUL R31, R31, R19.reuse ;  /* 0x000000131f1f7220 */ /* 0x080fe20000400000 */
[C---:B------:R-:W-:Y:S01]  /*3b50*/  SHF.L.U64.HI R9, R57.reuse, 0x2, R58 ;  /* 0x0000000239097819 */ /* 0x040fe2000001023a */
[----:B------:R0:W-:Y:S01]  /*3b60*/  @P2 STG.E desc[UR36][R4.64], R7 ;  /* 0x0000000704002986 */ /* 0x0001e2000c101924 */
[----:B------:R-:W-:Y:S01]  /*3b70*/  LEA R8, P3, R57, R4, 0x2 ;  /* 0x0000000439087211 */ /* 0x000fe200078610ff */
[-C--:B------:R-:W-:Y:S01]  /*3b80*/  FMUL R13, R32, R19.reuse ;  /* 0x00000013200d7220 */ /* 0x080fe20000400000 */
[C---:B------:R-:W-:Y:S01]  /*3b90*/  ISETP.GT.AND P2, PT, R6.reuse, 0x8, PT ;  /* 0x000000080600780c */ /* 0x040fe20003f44270 */
[----:B------:R-:W-:Y:S01]  /*3ba0*/  @P1 STG.E desc[UR36][R4.64+0x4], R25 ;  /* 0x0000041904001986 */ /* 0x000fe2000c101924 */
[----:B------:R-:W-:Y:S01]  /*3bb0*/  ISETP.GT.AND P1, PT, R6, 0x9, PT ;  /* 0x000000090600780c */ /* 0x000fe20003f24270 */
[----:B------:R-:W-:Y:S01]  /*3bc0*/  IMAD.X R9, R9, 0x1, R5, P3 ;  /* 0x0000000109097824 */ /* 0x000fe200018e0605 */
[----:B------:R-:W-:Y:S01]  /*3bd0*/  ISETP.GT.AND P0, PT, R3, 0x8, P0 ;  /* 0x000000080300780c */ /* 0x000fe20000704270 */
[-C--:B------:R-:W-:Y:S01]  /*3be0*/  FMUL R33, R33, R19.reuse ;  /* 0x0000001321217220 */ /* 0x080fe20000400000 */
[----:B------:R-:W-:Y:S01]  /*3bf0*/  ISETP.GT.AND P4, PT, R3, 0x8, P4 ;  /* 0x000000080300780c */ /* 0x000fe20002784270 */
[-C--:B------:R-:W-:Y:S01]  /*3c00*/  FMUL R35, R35, R19.reuse ;  /* 0x0000001323237220 */ /* 0x080fe20000400000 */
[C---:B------:R-:W-:Y:S01]  /*3c10*/  ISETP.GT.AND P5, PT, R3.reuse, RZ, P2 ;  /* 0x000000ff0300720c */ /* 0x040fe200017a4270 */
[-C--:B0-----:R-:W-:Y:S01]  /*3c20*/  FMUL R7, R28, R19.reuse ;  /* 0x000000131c077220 */ /* 0x081fe20000400000 */
[----:B------:R-:W-:Y:S01]  /*3c30*/  ISETP.GT.AND P3, PT, R3, RZ, P1 ;  /* 0x000000ff0300720c */ /* 0x000fe20000f64270 */
[----:B------:R-:W-:Y:S01]  /*3c40*/  FMUL R37, R37, R19 ;  /* 0x0000001325257220 */ /* 0x000fe20000400000 */
[----:B------:R-:W-:Y:S01]  /*3c50*/  F2FP.TF32.F32.PACK_B R11, R11 ;  /* 0x0000000bff0b723e */ /* 0x000fe200024050ff */
[----:B------:R-:W-:Y:S01]  /*3c60*/  FMUL R39, R39, R19 ;  /* 0x0000001327277220 */ /* 0x000fe20000400000 */
[----:B------:R-:W-:Y:S01]  /*3c70*/  F2FP.TF32.F32.PACK_B R27, R27 ;  /* 0x0000001bff1b723e */ /* 0x000fe200024050ff */
[----:B------:R-:W-:Y:S01]  /*3c80*/  FMUL R41, R41, R19 ;  /* 0x0000001329297220 */ /* 0x000fe20000400000 */
[----:B------:R-:W-:Y:S01]  /*3c90*/  F2FP.TF32.F32.PACK_B R7, R7 ;  /* 0x00000007ff07723e */ /* 0x000fe200024050ff */
[----:B------:R0:W-:Y:S01]  /*3ca0*/  @P0 STG.E desc[UR36][R8.64], R11 ;  /* 0x0000000b08000986 */ /* 0x0001e2000c101924 */
[----:B------:R-:W-:Y:S01]  /*3cb0*/  F2FP.TF32.F32.PACK_B R29, R29 ;  /* 0x0000001dff1d723e */ /* 0x000fe200024050ff */
[-C--:B------:R-:W-:Y:S01]  /*3cc0*/  FMUL R43, R43, R19.reuse ;  /* 0x000000132b2b7220 */ /* 0x080fe20000400000 */
[C---:B------:R-:W-:Y:S01]  /*3cd0*/  ISETP.GT.AND P0, PT, R6.reuse, 0x10, PT ;  /* 0x000000100600780c */ /* 0x040fe20003f04270 */
[----:B------:R-:W-:Y:S01]  /*3ce0*/  @P4 STG.E desc[UR36][R8.64+0x4], R27 ;  /* 0x0000041b08004986 */ /* 0x000fe2000c101924 */
[----:B------:R-:W-:Y:S01]  /*3cf0*/  ISETP.GT.AND P2, PT, R3, 0x8, P2 ;  /* 0x000000080300780c */ /* 0x000fe20001744270 */
[-C--:B------:R-:W-:Y:S01]  /*3d00*/  FMUL R45, R45, R19.reuse ;  /* 0x000000132d2d7220 */ /* 0x080fe20000400000 */
[C---:B------:R-:W-:Y:S01]  /*3d10*/  ISETP.GT.AND P1, PT, R3.reuse, 0x8, P1 ;  /* 0x000000080300780c */ /* 0x040fe20000f24270 */
[----:B------:R1:W-:Y:S01]  /*3d20*/  @P5 STG.E desc[UR36][R4.64+0x20], R7 ;  /* 0x0000200704005986 */ /* 0x0003e2000c101924 */
[----:B------:R-:W-:Y:S01]  /*3d30*/  ISETP.GT.AND P5, PT, R3, RZ, P0 ;  /* 0x000000ff0300720c */ /* 0x000fe200007a4270 */
[----:B------:R-:W-:Y:S01]  /*3d40*/  FMUL R47, R47, R19 ;  /* 0x000000132f2f7220 */ /* 0x000fe20000400000 */
[----:B------:R-:W-:Y:S01]  /*3d50*/  F2FP.TF32.F32.PACK_B R31, R31 ;  /* 0x0000001fff1f723e */ /* 0x000fe200024050ff */
[----:B------:R-:W-:Y:S01]  /*3d60*/  @P3 STG.E desc[UR36][R4.64+0x24], R29 ;  /* 0x0000241d04003986 */ /* 0x000fe2000c101924 */
[----:B------:R-:W-:Y:S01]  /*3d70*/  ISETP.GT.AND P3, PT, R6, 0x11, PT ;  /* 0x000000110600780c */ /* 0x000fe20003f64270 */
[----:B0-----:R-:W-:Y:S01]  /*3d80*/  FMUL R11, R30, R19 ;  /* 0x000000131e0b7220 */ /* 0x001fe20000400000 */
[----:B------:R-:W-:Y:S01]  /*3d90*/  F2FP.TF32.F32.PACK_B R13, R13 ;  /* 0x0000000dff0d723e */ /* 0x000fe200024050ff */
[-C--:B------:R-:W-:Y:S01]  /*3da0*/  FMUL R49, R49, R19.reuse ;  /* 0x0000001331317220 */ /* 0x080fe20000400000 */
[----:B------:R-:W-:Y:S01]  /*3db0*/  ISETP.GT.AND P4, PT, R3, RZ, P3 ;  /* 0x000000ff0300720c */ /* 0x000fe20001f84270 */
[----:B------:R-:W-:Y:S01]  /*3dc0*/  FMUL R15, R50, R19 ;  /* 0x00000013320f7220 */ /* 0x000fe20000400000 */
[----:B------:R-:W-:Y:S01]  /*3dd0*/  F2FP.TF32.F32.PACK_B R11, R11 ;  /* 0x0000000bff0b723e */ /* 0x000fe200024050ff */
[----:B-1----:R-:W-:Y:S01]  /*3de0*/  FMUL R7, R34, R19 ;  /* 0x0000001322077220 */ /* 0x002fe20000400000 */
[----:B------:R-:W-:Y:S01]  /*3df0*/  F2FP.TF32.F32.PACK_B R33, R33 ;  /* 0x00000021ff21723e */ /* 0x000fe200024050ff */
[-C--:B------:R-:W-:Y:S01]  /*3e00*/  FMUL R51, R51, R19.reuse ;  /* 0x0000001333337220 */ /* 0x080fe20000400000 */
[----:B------:R-:W-:Y:S01]  /*3e10*/  ISETP.GT.AND P0, PT, R3, 0x8, P0 ;  /* 0x000000080300780c */ /* 0x000fe20000704270 */
[----:B------:R0:W-:Y:S01]  /*3e20*/  @P2 STG.E desc[UR36][R8.64+0x20], R11 ;  /* 0x0000200b08002986 */ /* 0x0001e2000c101924 */
[----:B------:R-:W-:Y:S01]  /*3e30*/  ISETP.GT.AND P2, PT, R6, 0x19, PT ;  /* 0x000000190600780c */ /* 0x000fe20003f44270 */
[----:B------:R-:W-:Y:S01]  /*3e40*/  FMUL R21, R52, R19 ;  /* 0x0000001334157220 */ /* 0x000fe20000400000 */
[----:B------:R-:W-:Y:S01]  /*3e50*/  F2FP.TF32.F32.PACK_B R7, R7 ;  /* 0x00000007ff07723e */ /* 0x000fe200024050ff */
[----:B------:R-:W-:Y:S01]  /*3e60*/  @P1 STG.E desc[UR36][R8.64+0x24], R31 ;  /* 0x0000241f08001986 */ /* 0x000fe2000c101924 */
[----:B------:R-:W-:Y:S01]  /*3e70*/  ISETP.GT.AND P1, PT, R6, 0x18, PT ;  /* 0x000000180600780c */ /* 0x000fe20003f24270 */
[----:B------:R-:W-:Y:S01]  /*3e80*/  FMUL R53, R53, R19 ;  /* 0x0000001335357220 */ /* 0x000fe20000400000 */
[----:B------:R-:W-:Y:S01]  /*3e90*/  F2FP.TF32.F32.PACK_B R35, R35 ;  /* 0x00000023ff23723e */ /* 0x000fe200024050ff */
[----:B------:R1:W-:Y:S01]  /*3ea0*/  @P5 STG.E desc[UR36][R4.64+0x40], R13 ;  /* 0x0000400d04005986 */ /* 0x0003e2000c101924 */
[----:B------:R-:W-:Y:S01]  /*3eb0*/  ISETP.GT.AND P5, PT, R3, RZ, P1 ;  /* 0x000000ff0300720c */ /* 0x000fe20000fa4270 */
[----:B------:R-:W-:Y:S01]  /*3ec0*/  FMUL R55, R55, R19 ;  /* 0x0000001337377220 */ /* 0x000fe20000400000 */
[----:B------:R-:W-:Y:S01]  /*3ed0*/  F2FP.TF32.F32.PACK_B R37, R37 ;  /* 0x00000025ff25723e */ /* 0x000fe200024050ff */
[----:B------:R-:W-:Y:S01]  /*3ee0*/  @P4 STG.E desc[UR36][R4.64+0x44], R33 ;  /* 0x0000442104004986 */ /* 0x000fe2000c101924 */
[C---:B------:R-:W-:Y:S01]  /*3ef0*/  ISETP.GT.AND P4, PT, R3.reuse, 0x8, P3 ;  /* 0x000000080300780c */ /* 0x040fe20001f84270 */
[----:B0-----:R-:W-:Y:S01]  /*3f00*/  FMUL R11, R36, R19 ;  /* 0x00000013240b7220 */ /* 0x001fe20000400000 */
[----:B------:R-:W-:Y:S01]  /*3f10*/  ISETP.GT.AND P3, PT, R3, RZ, P2 ;  /* 0x000000ff0300720c */ /* 0x000fe20001764270 */
[----:B------:R0:W-:Y:S01]  /*3f20*/  @P0 STG.E desc[UR36][R8.64+0x40], R7 ;  /* 0x0000400708000986 */ /* 0x0001e2000c101924 */
[----:B------:R-:W-:-:S02]  /*3f30*/  ISETP.GT.AND P0, PT, R6, 0x20, PT ;  /* 0x000000200600780c */ /* 0x000fc40003f04270 */
[----:B------:R-:W-:Y:S01]  /*3f40*/  F2FP.TF32.F32.PACK_B R11, R11 ;  /* 0x0000000bff0b723e */ /* 0x000fe200024050ff */
[----:B-1----:R-:W-:Y:S01]  /*3f50*/  FMUL R13, R40, R19 ;  /* 0x00000013280d7220 */ /* 0x002fe20000400000 */
[C---:B------:R-:W-:Y:S02]  /*3f60*/  ISETP.GT.AND P1, PT, R3.reuse, 0x8, P1 ;  /* 0x000000080300780c */ /* 0x040fe40000f24270 */
[----:B------:R-:W-:Y:S02]  /*3f70*/  F2FP.TF32.F32.PACK_B R39, R39 ;  /* 0x00000027ff27723e */ /* 0x000fe400024050ff */
[----:B------:R-:W-:Y:S01]  /*3f80*/  F2FP.TF32.F32.PACK_B R13, R13 ;  /* 0x0000000dff0d723e */ /* 0x000fe200024050ff */
[----:B------:R-:W-:Y:S01]  /*3f90*/  @P4 STG.E desc[UR36][R8.64+0x44], R35 ;  /* 0x0000442308004986 */ /* 0x000fe2000c101924 */
[C---:B------:R-:W-:Y:S01]  /*3fa0*/  ISETP.GT.AND P4, PT, R3.reuse, 0x8, P2 ;  /* 0x000000080300780c */ /* 0x040fe20001784270 */
[----:B0-----:R-:W-:Y:S01]  /*3fb0*/  FMUL R7, R38, R19 ;  /* 0x0000001326077220 */ /* 0x001fe20000400000 */
[----:B------:R-:W-:Y:S01]  /*3fc0*/  ISETP.GT.AND P2, PT, R6, 0x21, PT ;  /* 0x000000210600780c */ /* 0x000fe20003f44270 */
[----:B------:R0:W-:Y:S01]  /*3fd0*/  @P5 STG.E desc[UR36][R4.64+0x60], R11 ;  /* 0x0000600b04005986 */ /* 0x0001e2000c101924 */
[----:B------:R-:W-:-:S02]  /*3fe0*/  ISETP.GT.AND P5, PT, R3, RZ, P0 ;  /* 0x000000ff0300720c */ /* 0x000fc400007a4270 */
[----:B------:R-:W-:Y:S01]  /*3ff0*/  F2FP.TF32.F32.PACK_B R7, R7 ;  /* 0x00000007ff07723e */ /* 0x000fe200024050ff */
[----:B------:R-:W-:Y:S01]  /*4000*/  @P3 STG.E desc[UR36][R4.64+0x64], R37 ;  /* 0x0000642504003986 */ /* 0x000fe2000c101924 */
[C---:B------:R-:W-:Y:S02]  /*4010*/  ISETP.GT.AND P3, PT, R3.reuse, RZ, P2 ;  /* 0x000000ff0300720c */ /* 0x040fe40001764270 */
[----:B------:R-:W-:Y:S01]  /*4020*/  F2FP.TF32.F32.PACK_B R41, R41 ;  /* 0x00000029ff29723e */ /* 0x000fe200024050ff */
[----:B------:R1:W-:Y:S01]  /*4030*/  @P1 STG.E desc[UR36][R8.64+0x60], R7 ;  /* 0x0000600708001986 */ /* 0x0003e2000c101924 */
[----:B------:R-:W-:Y:S02]  /*4040*/  ISETP.GT.AND P0, PT, R3, 0x8, P0 ;  /* 0x000000080300780c */ /* 0x000fe40000704270 */
[----:B------:R-:W-:Y:S01]  /*4050*/  F2FP.TF32.F32.PACK_B R43, R43 ;  /* 0x0000002bff2b723e */ /* 0x000fe200024050ff */
[----:B------:R-:W-:Y:S01]  /*4060*/  @P4 STG.E desc[UR36][R8.64+0x64], R39 ;  /* 0x0000642708004986 */ /* 0x000fe2000c101924 */
[----:B------:R-:W-:Y:S01]  /*4070*/  ISETP.GT.AND P4, PT, R6, 0x28, PT ;  /* 0x000000280600780c */ /* 0x000fe20003f84270 */
[----:B0-----:R-:W-:Y:S01]  /*4080*/  FMUL R11, R44, R19 ;  /* 0x000000132c0b7220 */ /* 0x001fe20000400000 */
[----:B------:R-:W-:Y:S01]  /*4090*/  F2FP.TF32.F32.PACK_B R45, R45 ;  /* 0x0000002dff2d723e */ /* 0x000fe200024050ff */
[----:B------:R0:W-:Y:S01]  /*40a0*/  @P5 STG.E desc[UR36][R4.64+0x80], R13 ;  /* 0x0000800d04005986 */ /* 0x0001e2000c101924 */
[----:B------:R-:W-:-:S02]  /*40b0*/  ISETP.GT.AND P5, PT, R6, 0x29, PT ;  /* 0x000000290600780c */ /* 0x000fc40003fa4270 */
[----:B------:R-:W-:Y:S01]  /*40c0*/  F2FP.TF32.F32.PACK_B R11, R11 ;  /* 0x0000000bff0b723e */ /* 0x000fe200024050ff */
[----:B------:R-:W-:Y:S01]  /*40d0*/  @P3 STG.E desc[UR36][R4.64+0x84], R41 ;  /* 0x0000842904003986 */ /* 0x000fe2000c101924 */
[C---:B------:R-:W-:Y:S01]  /*40e0*/  ISETP.GT.AND P3, PT, R3.reuse, 0x8, P2 ;  /* 0x000000080300780c */ /* 0x040fe20001764270 */
[-C--:B-1----:R-:W-:Y:S01]  /*40f0*/  FMUL R7, R42, R19.reuse ;  /* 0x000000132a077220 */ /* 0x082fe20000400000 */
[C---:B------:R-:W-:Y:S02]  /*4100*/  ISETP.GT.AND P2, PT, R3.reuse, RZ, P4 ;  /* 0x000000ff0300720c */ /* 0x040fe40002744270 */
[C---:B------:R-:W-:Y:S02]  /*4110*/  ISETP.GT.AND P1, PT, R3.reuse, RZ, P5 ;  /* 0x000000ff0300720c */ /* 0x040fe40002f24270 */
[----:B------:R-:W-:Y:S01]  /*4120*/  ISETP.GT.AND P4, PT, R3, 0x8, P4 ;  /* 0x000000080300780c */ /* 0x000fe20002784270 */
[----:B0-----:R-:W-:Y:S01]  /*4130*/  FMUL R13, R46, R19 ;  /* 0x000000132e0d7220 */ /* 0x001fe20000400000 */
[----:B------:R-:W-:-:S02]  /*4140*/  F2FP.TF32.F32.PACK_B R7, R7 ;  /* 0x00000007ff07723e */ /* 0x000fc400024050ff */
[----:B------:R-:W-:Y:S02]  /*4150*/  ISETP.GT.AND P5, PT, R3, 0x8, P5 ;  /* 0x000000080300780c */ /* 0x000fe40002fa4270 */
[----:B------:R-:W-:Y:S01]  /*4160*/  F2FP.TF32.F32.PACK_B R13, R13 ;  /* 0x0000000dff0d723e */ /* 0x000fe200024050ff */
[----:B------:R0:W-:Y:S01]  /*4170*/  @P0 STG.E desc[UR36][R8.64+0x80], R7 ;  /* 0x0000800708000986 */ /* 0x0001e2000c101924 */
[C---:B------:R-:W-:Y:S02]  /*4180*/  ISETP.GT.AND P0, PT, R6.reuse, 0x39, PT ;  /* 0x000000390600780c */ /* 0x040fe40003f04270 */
[----:B------:R-:W-:Y:S01]  /*4190*/  F2FP.TF32.F32.PACK_B R47, R47 ;  /* 0x0000002fff2f723e */ /* 0x000fe200024050ff */
[----:B------:R-:W-:Y:S01]  /*41a0*/  @P3 STG.E desc[UR36][R8.64+0x84], R43 ;  /* 0x0000842b08003986 */ /* 0x000fe2000c101924 */
[C---:B------:R-:W-:Y:S02]  /*41b0*/  ISETP.GT.AND P3, PT, R6.reuse, 0x30, PT ;  /* 0x000000300600780c */ /* 0x040fe40003f64270 */
[----:B------:R-:W-:Y:S01]  /*41c0*/  F2FP.TF32.F32.PACK_B R49, R49 ;  /* 0x00000031ff31723e */ /* 0x000fe200024050ff */
[----:B------:R1:W-:Y:S01]  /*41d0*/  @P2 STG.E desc[UR36][R4.64+0xa0], R11 ;  /* 0x0000a00b04002986 */ /* 0x0003e2000c101924 */
[----:B------:R-:W-:-:S02]  /*41e0*/  ISETP.GT.AND P2, PT, R6, 0x31, PT ;  /* 0x000000310600780c */ /* 0x000fc40003f44270 */
[----:B------:R-:W-:Y:S01]  /*41f0*/  F2FP.TF32.F32.PACK_B R15, R15 ;  /* 0x0000000fff0f723e */ /* 0x000fe200024050ff */
[----:B------:R-:W-:Y:S01]  /*4200*/  @P1 STG.E desc[UR36][R4.64+0xa4], R45 ;  /* 0x0000a42d04001986 */ /* 0x000fe2000c101924 */
[----:B------:R-:W-:Y:S01]  /*4210*/  ISETP.GT.AND P1, PT, R6, 0x38, PT ;  /* 0x000000380600780c */ /* 0x000fe20003f24270 */
[----:B------:R-:W-:Y:S01]  /*4220*/  @P4 IMAD.MOV.U32 R6, RZ, RZ, R8 ;  /* 0x000000ffff064224 */ /* 0x000fe200078e0008 */
[----:B------:R-:W-:Y:S01]  /*4230*/  F2FP.TF32.F32.PACK_B R51, R51 ;  /* 0x00000033ff33723e */ /* 0x000fe200024050ff */
[----:B0-----:R-:W-:Y:S01]  /*4240*/  @P4 IMAD.MOV.U32 R7, RZ, RZ, R9 ;  /* 0x000000ffff074224 */ /* 0x001fe200078e0009 */
[----:B------:R-:W-:Y:S02]  /*4250*/  F2FP.TF32.F32.PACK_B R21, R21 ;  /* 0x00000015ff15723e */ /* 0x000fe400024050ff */
[----:B------:R-:W-:Y:S01]  /*4260*/  F2FP.TF32.F32.PACK_B R53, R53 ;  /* 0x00000035ff35723e */ /* 0x000fe200024050ff */
[----:B-1----:R-:W-:Y:S01]  /*4270*/  FMUL R11, R48, R19 ;  /* 0x00000013300b7220 */ /* 0x002fe20000400000 */
[----:B------:R0:W-:Y:S01]  /*4280*/  @P4 STG.E desc[UR36][R6.64+0xa0], R13 ;  /* 0x0000a00d06004986 */ /* 0x0001e2000c101924 */
[----:B------:R-:W-:-:S02]  /*4290*/  ISETP.GT.AND P4, PT, R3, RZ, P3 ;  /* 0x000000ff0300720c */ /* 0x000fc40001f84270 */
[----:B------:R-:W-:Y:S02]  /*42a0*/  ISETP.GT.AND P3, PT, R3, 0x8, P3 ;  /* 0x000000080300780c */ /* 0x000fe40001f64270 */
[----:B------:R-:W-:Y:S02]  /*42b0*/  F2FP.TF32.F32.PACK_B R11, R11 ;  /* 0x0000000bff0b723e */ /* 0x000fe400024050ff */
[----:B------:R-:W-:Y:S01]  /*42c0*/  F2FP.TF32.F32.PACK_B R55, R55 ;  /* 0x00000037ff37723e */ /* 0x000fe200024050ff */
[----:B0-----:R-:W-:Y:S02]  /*42d0*/  @P5 IMAD.MOV.U32 R6, RZ, RZ, R8 ;  /* 0x000000ffff065224 */ /* 0x001fe400078e0008 */
[----:B------:R-:W-:Y:S01]  /*42e0*/  FMUL R13, R54, R19 ;  /* 0x00000013360d7220 */ /* 0x000fe20000400000 */
[----:B------:R-:W-:-:S04]  /*42f0*/  @P5 IMAD.MOV.U32 R7, RZ, RZ, R9 ;  /* 0x000000ffff075224 */ /* 0x000fc800078e0009 */
[----:B------:R-:W-:Y:S01]  /*4300*/  F2FP.TF32.F32.PACK_B R13, R13 ;  /* 0x0000000dff0d723e */ /* 0x000fe200024050ff */
[----:B------:R0:W-:Y:S01]  /*4310*/  @P5 STG.E desc[UR36][R6.64+0xa4], R47 ;  /* 0x0000a42f06005986 */ /* 0x0001e2000c101924 */
[C---:B------:R-:W-:Y:S02]  /*4320*/  ISETP.GT.AND P5, PT, R3.reuse, RZ, P2 ;  /* 0x000000ff0300720c */ /* 0x040fe400017a4270 */
[C---:B------:R-:W-:Y:S01]  /*4330*/  ISETP.GT.AND P2, PT, R3.reuse, 0x8, P2 ;  /* 0x000000080300780c */ /* 0x040fe20001744270 */
[----:B------:R-:W-:Y:S01]  /*4340*/  @P4 STG.E desc[UR36][R4.64+0xc0], R11 ;  /* 0x0000c00b04004986 */ /* 0x000fe2000c101924 */
[C---:B------:R-:W-:Y:S02]  /*4350*/  ISETP.GT.AND P4, PT, R3.reuse, RZ, P1 ;  /* 0x000000ff0300720c */ /* 0x040fe40000f84270 */
[----:B------:R-:W-:Y:S01]  /*4360*/  ISETP.GT.AND P1, PT, R3, 0x8, P1 ;  /* 0x000000080300780c */ /* 0x000fe20000f24270 */
[----:B0-----:R-:W-:-:S06]  /*4370*/  @P3 IMAD.MOV.U32 R6, RZ, RZ, R8 ;  /* 0x000000ffff063224 */ /* 0x001fcc00078e0008 */
[----:B------:R-:W-:Y:S01]  /*4380*/  @P5 STG.E desc[UR36][R4.64+0xc4], R49 ;  /* 0x0000c43104005986 */ /* 0x000fe2000c101924 */
[C---:B------:R-:W-:Y:S01]  /*4390*/  ISETP.GT.AND P5, PT, R3.reuse, RZ, P0 ;  /* 0x000000ff0300720c */ /* 0x040fe200007a4270 */
[----:B------:R-:W-:Y:S01]  /*43a0*/  @P3 IMAD.MOV.U32 R7, RZ, RZ, R9 ;  /* 0x000000ffff073224 */ /* 0x000fe200078e0009 */
[----:B------:R-:W-:-:S04]  /*43b0*/  ISETP.GT.AND P0, PT, R3, 0x8, P0 ;  /* 0x000000080300780c */ /* 0x000fc80000704270 */
[----:B------:R0:W-:Y:S02]  /*43c0*/  @P3 STG.E desc[UR36][R6.64+0xc0], R15 ;  /* 0x0000c00f06003986 */ /* 0x0001e4000c101924 */
[----:B0-----:R-:W-:Y:S02]  /*43d0*/  @P2 IMAD.MOV.U32 R6, RZ, RZ, R8 ;  /* 0x000000ffff062224 */ /* 0x001fe400078e0008 */
[----:B------:R-:W-:-:S05]  /*43e0*/  @P2 IMAD.MOV.U32 R7, RZ, RZ, R9 ;  /* 0x000000ffff072224 */ /* 0x000fca00078e0009 */
[----:B------:R-:W-:Y:S04]  /*43f0*/  @P2 STG.E desc[UR36][R6.64+0xc4], R51 ;  /* 0x0000c43306002986 */ /* 0x000fe8000c101924 */
[----:B------:R-:W-:Y:S04]  /*4400*/  @P4 STG.E desc[UR36][R4.64+0xe0], R21 ;  /* 0x0000e01504004986 */ /* 0x000fe8000c101924 */
[----:B------:R0:W-:Y:S02]  /*4410*/  @P5 STG.E desc[UR36][R4.64+0xe4], R53 ;  /* 0x0000e43504005986 */ /* 0x0001e4000c101924 */
[----:B0-----:R-:W-:-:S02]  /*4420*/  @P1 IMAD.MOV.U32 R4, RZ, RZ, R8 ;  /* 0x000000ffff041224 */ /* 0x001fc400078e0008 */
[----:B------:R-:W-:-:S05]  /*4430*/  @P1 IMAD.MOV.U32 R5, RZ, RZ, R9 ;  /* 0x000000ffff051224 */ /* 0x000fca00078e0009 */
[----:B------:R0:W-:Y:S04]  /*4440*/  @P1 STG.E desc[UR36][R4.64+0xe0], R13 ;  /* 0x0000e00d04001986 */ /* 0x0001e8000c101924 */
[----:B------:R0:W-:Y:S02]  /*4450*/  @P0 STG.E desc[UR36][R8.64+0xe4], R55 ;  /* 0x0000e43708000986 */ /* 0x0001e4000c101924 */
.L_x_90:
[----:B------:R-:W-:Y:S05]  /*4460*/  BSYNC B0 ;  /* 0x0000000000007941 */ /* 0x000fea0003800000 */
.L_x_28:
[----:B------:R-:W-:Y:S01]  /*4470*/  IADD3 R16, P0, R16, UR38, RZ ;  /* 0x0000002610107c10 */ /* 0x000fe2000ff1e0ff */
[----:B------:R-:W-:Y:S01]  /*4480*/  ULDC.64 UR4, c[0x0][0x650] ;  /* 0x0001940000047ab9 */ /* 0x000fe20000000a00 */
[----:B------:R-:W-:Y:S01]  /*4490*/  PRMT R3, RZ, 0x7610, R3 ;  /* 0x00007610ff037816 */ /* 0x000fe20000000003 */
[----:B------:R-:W-:Y:S01]  /*44a0*/  IMAD.MOV.U32 R68, RZ, RZ, -0x1 ;  /* 0xffffffffff447424 */ /* 0x000fe200078e00ff */
[----:B------:R-:W-:Y:S01]  /*44b0*/  IADD3.X R17, R17, UR41, RZ, P0, !PT ;  /* 0x0000002911117c10 */ /* 0x000fe200087fe4ff */
[----:B--2---:R-:W-:Y:S01]  /*44c0*/  IMAD.MOV.U32 R67, RZ, RZ, -0x1 ;  /* 0xffffffffff437424 */ /* 0x004fe200078e00ff */
[----:B------:R-:W-:-:S04]  /*44d0*/  ISETP.GE.U32.AND P0, PT, R16, UR4, PT ;  /* 0x0000000410007c0c */ /* 0x000fc8000bf06070 */
[----:B------:R-:W-:-:S13]  /*44e0*/  ISETP.GE.U32.AND.EX P0, PT, R17, UR5, PT, P0 ;  /* 0x0000000511007c0c */ /* 0x000fda000bf06100 */
[----:B------:R-:W-:Y:S05]  /*44f0*/  @P0 BRA `(.L_x_91) ;  /* 0x00000004004c0947 */ /* 0x000fea0003800000 */
[----:B01-3--:R-:W0:Y:S01]  /*4500*/  LDC.64 R10, c[0x0][0x628] ;  /* 0x00018a00ff0a7b82 */ /* 0x00be220000000a00 */
[----:B----4-:R-:W1:Y:S01]  /*4510*/  S2R R12, SR_CTAID.X ;  /* 0x00000000000c7919 */ /* 0x010e620000002500 */
[----:B------:R-:W-:Y:S02]  /*4520*/  IMAD.MOV.U32 R8, RZ, RZ, R16 ;  /* 0x000000ffff087224 */ /* 0x000fe400078e0010 */
[----:B------:R-:W-:Y:S01]  /*4530*/  IMAD.MOV.U32 R9, RZ, RZ, R17 ;  /* 0x000000ffff097224 */ /* 0x000fe200078e0011 */
[----:B------:R-:W2:Y:S03]  /*4540*/  S2R R20, SR_CTAID.Y ;  /* 0x0000000000147919 */ /* 0x000ea60000002600 */
[----:B------:R-:W3:Y:S08]  /*4550*/  LDC R0, c[0x0][0x630] ;  /* 0x00018c00ff007b82 */ /* 0x000ef00000000800 */
[----:B------:R-:W4:Y:S01]  /*4560*/  LDC.64 R14, c[0x0][0x620] ;  /* 0x00018800ff0e7b82 */ /* 0x000f220000000a00 */
[----:B0-----:R-:W-:-:S04]  /*4570*/  ISETP.NE.U32.AND P0, PT, R10, RZ, PT ;  /* 0x000000ff0a00720c */ /* 0x001fc80003f05070 */
[----:B------:R-:W-:-:S13]  /*4580*/  ISETP.NE.AND.EX P0, PT, R11, RZ, PT, P0 ;  /* 0x000000ff0b00720c */ /* 0x000fda0003f05300 */
[----:B-1234-:R-:W-:Y:S05]  /*4590*/  @!P0 BRA `(.L_x_92) ;  /* 0x0000000000288947 */ /* 0x01efea0003800000 */
        /* <DEDUP_REMOVED lines=10> */
.L_x_92:
[-CC-:B------:R-:W-:Y:S01]  /*4640*/  SHF.R.U64 R67, R8, R0.reuse, R9.reuse ;  /* 0x0000000008437219 */ /* 0x180fe20000001209 */
[----:B------:R-:W0:Y:S01]  /*4650*/  LDC.64 R26, c[0x0][0x640] ;  /* 0x00019000ff1a7b82 */ /* 0x000e220000000a00 */
[----:B------:R-:W-:Y:S01]  /*4660*/  SHF.R.U32.HI R0, RZ, R0, R9 ;  /* 0x00000000ff007219 */ /* 0x000fe20000011609 */
[----:B------:R-:W-:Y:S01]  /*4670*/  ULDC UR4, c[0x0][0x150] ;  /* 0x0000540000047ab9 */ /* 0x000fe20000000800 */
[----:B------:R-:W-:Y:S02]  /*4680*/  IADD3 R3, P0, RZ, -R67, RZ ;  /* 0x80000043ff037210 */ /* 0x000fe40007f1e0ff */
[----:B------:R-:W-:-:S03]  /*4690*/  I2FP.F32.U32 R7, R12 ;  /* 0x0000000c00077245 */ /* 0x000fc60000201000 */
[----:B------:R-:W1:Y:S01]  /*46a0*/  LDC R6, c[0x0][0x618] ;  /* 0x00018600ff067b82 */ /* 0x000e620000000800 */
[----:B------:R-:W-:Y:S02]  /*46b0*/  IMAD.X R5, RZ, RZ, ~R0, P0 ;  /* 0x000000ffff057224 */ /* 0x000fe400000e0e00 */
[----:B------:R-:W-:Y:S01]  /*46c0*/  FMUL R7, R7, UR4 ;  /* 0x0000000407077c20 */ /* 0x000fe20008400000 */
[----:B------:R-:W-:Y:S01]  /*46d0*/  ULDC UR4, c[0x0][0x154] ;  /* 0x0000550000047ab9 */ /* 0x000fe20000000800 */
[-C--:B------:R-:W-:Y:S02]  /*46e0*/  IMAD R0, R5, R14.reuse, RZ ;  /* 0x0000000e05007224 */ /* 0x080fe400078e02ff */
[C---:B------:R-:W-:Y:S01]  /*46f0*/  IMAD.WIDE.U32 R4, R3.reuse, R14, R16 ;  /* 0x0000000e03047225 */ /* 0x040fe200078e0010 */
[----:B------:R-:W2:Y:S01]  /*4700*/  LDC R8, c[0x0][0x608] ;  /* 0x00018200ff087b82 */ /* 0x000ea20000000800 */
[----:B------:R-:W3:Y:S02]  /*4710*/  F2I.U32.TRUNC.NTZ R7, R7 ;  /* 0x0000000700077305 */ /* 0x000ee4000020f000 */
[----:B------:R-:W-:Y:S01]  /*4720*/  IMAD R3, R3, R15, R0 ;  /* 0x0000000f03037224 */ /* 0x000fe200078e0200 */
[----:B------:R-:W-:-:S03]  /*4730*/  I2FP.F32.U32 R0, R20 ;  /* 0x0000001400007245 */ /* 0x000fc60000201000 */
[----:B------:R-:W-:Y:S01]  /*4740*/  IMAD.IADD R3, R5, 0x1, R3 ;  /* 0x0000000105037824 */ /* 0x000fe200078e0203 */
[----:B------:R-:W4:Y:S01]  /*4750*/  LDC R11, c[0x0][0x658] ;  /* 0x00019600ff0b7b82 */ /* 0x000f220000000800 */
[----:B0-----:R-:W-:-:S04]  /*4760*/  ISETP.NE.U32.AND P0, PT, R26, RZ, PT ;  /* 0x000000ff1a00720c */ /* 0x001fc80003f05070 */
[----:B------:R-:W-:-:S03]  /*4770*/  ISETP.NE.AND.EX P0, PT, R27, RZ, PT, P0 ;  /* 0x000000ff1b00720c */ /* 0x000fc60003f05300 */
[----:B------:R-:W0:Y:S01]  /*4780*/  LDC R9, c[0x0][0x144] ;  /* 0x00005100ff097b82 */ /* 0x000e220000000800 */
[-C--:B-1----:R-:W-:Y:S01]  /*4790*/  SHF.R.U64 R10, R4, R6.reuse, R3 ;  /* 0x00000006040a7219 */ /* 0x082fe20000001203 */
[----:B---3--:R-:W-:Y:S01]  /*47a0*/  IMAD.MOV R7, RZ, RZ, -R7 ;  /* 0x000000ffff077224 */ /* 0x008fe200078e0a07 */
[----:B------:R-:W-:Y:S01]  /*47b0*/  SHF.R.U32.HI R3, RZ, R6, R3 ;  /* 0x00000006ff037219 */ /* 0x000fe20000011603 */
[----:B------:R-:W-:-:S04]  /*47c0*/  FMUL R6, R0, UR4 ;  /* 0x0000000400067c20 */ /* 0x000fc80008400000 */
[----:B------:R-:W1:Y:S01]  /*47d0*/  LDC R21, c[0x0][0x148] ;  /* 0x00005200ff157b82 */ /* 0x000e620000000800 */
[----:B------:R3:W0:Y:S01]  /*47e0*/  F2I.U32.TRUNC.NTZ R14, R6 ;  /* 0x00000006000e7305 */ /* 0x000622000020f000 */
[-CC-:B--2---:R-:W-:Y:S02]  /*47f0*/  SHF.R.U64 R13, R10, R8.reuse, R3.reuse ;  /* 0x000000080a0d7219 */ /* 0x184fe40000001203 */
[----:B------:R-:W-:-:S04]  /*4800*/  SHF.R.U32.HI R0, RZ, R8, R3 ;  /* 0x00000008ff007219 */ /* 0x000fc80000011603 */
[----:B-----5:R-:W2:Y:S01]  /*4810*/  LDC R24, c[0x0][0x648] ;  /* 0x00019200ff187b82 */ /* 0x020ea20000000800 */
[-CC-:B----4-:R-:W-:Y:S02]  /*4820*/  SHF.R.U64 R15, R13, R11.reuse, R0.reuse ;  /* 0x0000000b0d0f7219 */ /* 0x190fe40000001200 */
[----:B------:R-:W-:-:S03]  /*4830*/  SHF.R.U32.HI R5, RZ, R11, R0 ;  /* 0x0000000bff057219 */ /* 0x000fc60000011600 */
[----:B------:R-:W-:Y:S02]  /*4840*/  IMAD.MOV.U32 R4, RZ, RZ, R15 ;  /* 0x000000ffff047224 */ /* 0x000fe400078e000f */
[----:B------:R-:W4:Y:S01]  /*4850*/  LDC R28, c[0x0][0x638] ;  /* 0x00018e00ff1c7b82 */ /* 0x000f220000000800 */
[----:B0-----:R-:W-:-:S07]  /*4860*/  IMAD R25, R9, R7, R12 ;  /* 0x0000000709197224 */ /* 0x001fce00078e020c */
[----:B------:R-:W0:Y:S08]  /*4870*/  LDC R29, c[0x0][0x610] ;  /* 0x00018400ff1d7b82 */ /* 0x000e300000000800 */
[----:B------:R-:W0:Y:S01]  /*4880*/  LDC R30, c[0x0][0x600] ;  /* 0x00018000ff1e7b82 */ /* 0x000e220000000800 */
[----:B-123--:R-:W-:Y:S05]  /*4890*/  @!P0 BRA `(.L_x_93) ;  /* 0x0000000000288947 */ /* 0x00efea0003800000 */
        /* <DEDUP_REMOVED lines=10> */
.L_x_93:
[----:B------:R-:W-:Y:S01]  /*4940*/  ISETP.NE.AND P0, PT, R2, 0x1, PT ;  /* 0x000000010200780c */ /* 0x000fe20003f05270 */
[----:B------:R-:W-:Y:S01]  /*4950*/  IMAD.MOV R14, RZ, RZ, -R14 ;  /* 0x000000ffff0e7224 */ /* 0x000fe200078e0a0e */
[----:B------:R-:W-:Y:S02]  /*4960*/  SHF.R.U64 R3, R4, R24, R5 ;  /* 0x0000001804037219 */ /* 0x000fe40000001205 */
[----:B------:R-:W-:Y:S02]  /*4970*/  LOP3.LUT R0, R13, R64, RZ, 0xc0, !PT ;  /* 0x000000400d007212 */ /* 0x000fe400078ec0ff */
[----:B------:R-:W-:Y:S01]  /*4980*/  LOP3.LUT R10, R10, R63, RZ, 0xc0, !PT ;  /* 0x0000003f0a0a7212 */ /* 0x000fe200078ec0ff */
[----:B------:R-:W-:Y:S02]  /*4990*/  IMAD.MOV R4, RZ, RZ, -R3 ;  /* 0x000000ffff047224 */ /* 0x000fe400078e0a03 */
[----:B------:R-:W-:Y:S02]  /*49a0*/  IMAD R0, R59, R3, R0 ;  /* 0x000000033b007224 */ /* 0x000fe400078e0200 */
[----:B----4-:R-:W-:-:S02]  /*49b0*/  IMAD R3, R4, R28, R15 ;  /* 0x0000001c04037224 */ /* 0x010fc400078e020f */
[----:B------:R-:W-:Y:S02]  /*49c0*/  @P0 IMAD R25, R21, R14, R20 ;  /* 0x0000000e15190224 */ /* 0x000fe400078e0214 */
[----:B0-----:R-:W-:Y:S02]  /*49d0*/  IMAD R5, R3, R30, R10 ;  /* 0x0000001e03057224 */ /* 0x001fe400078e020a */
[----:B------:R-:W-:Y:S02]  /*49e0*/  IMAD R0, R0, R29, R25 ;  /* 0x0000001d00007224 */ /* 0x000fe400078e0219 */
[----:B------:R-:W-:-:S03]  /*49f0*/  IMAD.MOV.U32 R4, RZ, RZ, 0x1 ;  /* 0x00000001ff047424 */ /* 0x000fc600078e00ff */
[----:B------:R-:W-:Y:S02]  /*4a00*/  SEL R68, R5, R0, !P0 ;  /* 0x0000000005447207 */ /* 0x000fe40004000000 */
[----:B------:R-:W-:Y:S02]  /*4a10*/  PRMT R3, R4, 0x7610, R3 ;  /* 0x0000761004037816 */ /* 0x000fe40000000003 */
[----:B------:R-:W-:-:S07]  /*4a20*/  SEL R0, R0, R5, !P0 ;  /* 0x0000000500007207 */ /* 0x000fce0004000000 */
.L_x_91:
[----:B------:R-:W-:Y:S01]  /*4a30*/  UIMAD.WIDE.U32 UR4, UR42, 0x24924925, URZ ;  /* 0x249249252a0478a5 */ /* 0x000fe2000f8e003f */
[----:B------:R-:W-:Y:S01]  /*4a40*/  LOP3.LUT P0, RZ, R3, 0xff, RZ, 0xc0, !PT ;  /* 0x000000ff03ff7812 */ /* 0x000fe2000780c0ff */
[----:B------:R-:W-:Y:S02]  /*4a50*/  IMAD.MOV.U32 R69, RZ, RZ, R0 ;  /* 0x000000ffff457224 */ /* 0x000fe400078e0000 */
[----:B------:R-:W-:-:S04]  /*4a60*/  UIADD3 UR4, UR42, -UR5, URZ ;  /* 0x800000052a047290 */ /* 0x000fc8000fffe03f */
[----:B------:R-:W-:-:S04]  /*4a70*/  ULEA.HI UR4, UR4, UR5, URZ, 0x1f ;  /* 0x0000000504047291 */ /* 0x000fc8000f8ff83f */
[----:B------:R-:W-:-:S04]  /*4a80*/  USHF.R.U32.HI UR4, URZ, 0x2, UR4 ;  /* 0x000000023f047899 */ /* 0x000fc80008011604 */
[----:B------:R-:W-:Y:S01]  /*4a90*/  UIMAD UR42, UR4, -0x7, UR42 ;  /* 0xfffffff9042a78a4 */ /* 0x000fe2000f8e022a */
[----:B------:R-:W-:Y:S11]  /*4aa0*/  @P0 BRA `(.L_x_94) ;  /* 0xffffffc400dc0947 */ /* 0x000ff6000383ffff */
[----:B------:R-:W-:Y:S05]  /*4ab0*/  EXIT ;  /* 0x000000000000794d */ /* 0x000fea0003800000 */
.L_x_3:
        /* <DEDUP_REMOVED lines=26> */
.L_x_96:
[--C-:B------:R-:W-:Y:S01]  /*4c60*/  SHF.R.U64 R14, R12, R20, R13.reuse ;  /* 0x000000140c0e7219 */ /* 0x100fe2000000120d */
[----:B------:R-:W0:Y:S01]  /*4c70*/  LDC R24, c[0x0][0x618] ;  /* 0x00018600ff187b82 */ /* 0x000e220000000800 */
[----:B------:R-:W-:Y:S01]  /*4c80*/  I2FP.F32.U32 R8, R6 ;  /* 0x0000000600087245 */ /* 0x000fe20000201000 */
[----:B------:R-:W-:Y:S01]  /*4c90*/  ULDC UR4, c[0x0][0x150] ;  /* 0x0000540000047ab9 */ /* 0x000fe20000000800 */
[----:B------:R-:W-:Y:S02]  /*4ca0*/  SHF.R.U32.HI R7, RZ, R20, R13 ;  /* 0x00000014ff077219 */ /* 0x000fe4000001160d */
[----:B------:R-:W-:Y:S01]  /*4cb0*/  IADD3 R11, P0, RZ, -R14, RZ ;  /* 0x8000000eff0b7210 */ /* 0x000fe20007f1e0ff */
[----:B------:R-:W-:Y:S01]  /*4cc0*/  FMUL R13, R8, UR4 ;  /* 0x00000004080d7c20 */ /* 0x000fe20008400000 */
[----:B------:R-:W-:Y:S01]  /*4cd0*/  ULDC UR4, c[0x0][0x154] ;  /* 0x0000550000047ab9 */ /* 0x000fe20000000800 */
[----:B------:R-:W1:Y:S02]  /*4ce0*/  LDC.64 R26, c[0x0][0x640] ;  /* 0x00019000ff1a7b82 */ /* 0x000e640000000a00 */
[----:B------:R-:W-:-:S02]  /*4cf0*/  IMAD.X R7, RZ, RZ, ~R7, P0 ;  /* 0x000000ffff077224 */ /* 0x000fc400000e0e07 */
[----:B------:R-:W2:Y:S01]  /*4d00*/  F2I.U32.TRUNC.NTZ R13, R13 ;  /* 0x0000000d000d7305 */ /* 0x000ea2000020f000 */
[----:B------:R-:W-:-:S03]  /*4d10*/  IMAD.WIDE.U32 R8, R11, R22, R16 ;  /* 0x000000160b087225 */ /* 0x000fc600078e0010 */
[----:B------:R-:W3:Y:S01]  /*4d20*/  LDC R15, c[0x0][0x144] ;  /* 0x00005100ff0f7b82 */ /* 0x000ee20000000800 */
[----:B------:R-:W-:-:S04]  /*4d30*/  IMAD R10, R7, R22, RZ ;  /* 0x00000016070a7224 */ /* 0x000fc800078e02ff */
[----:B------:R-:W-:Y:S02]  /*4d40*/  IMAD R7, R11, R23, R10 ;  /* 0x000000170b077224 */ /* 0x000fe400078e020a */
[----:B------:R-:W-:Y:S01]  /*4d50*/  IMAD.MOV.U32 R10, RZ, RZ, -0x1 ;  /* 0xffffffffff0a7424 */ /* 0x000fe200078e00ff */
[----:B------:R-:W4:Y:S01]  /*4d60*/  LDC R20, c[0x0][0x608] ;  /* 0x00018200ff147b82 */ /* 0x000f220000000800 */
[----:B------:R-:W-:Y:S01]  /*4d70*/  IMAD.IADD R7, R9, 0x1, R7 ;  /* 0x0000000109077824 */ /* 0x000fe200078e0207 */
[----:B------:R-:W-:-:S04]  /*4d80*/  I2FP.F32.U32 R9, R5 ;  /* 0x0000000500097245 */ /* 0x000fc80000201000 */
[-C--:B0-----:R-:W-:Y:S01]  /*4d90*/  SHF.R.U64 R12, R8, R24.reuse, R7 ;  /* 0x00000018080c7219 */ /* 0x081fe20000001207 */
[----:B--2---:R-:W-:Y:S01]  /*4da0*/  IMAD.MOV R8, RZ, RZ, -R13 ;  /* 0x000000ffff087224 */ /* 0x004fe200078e0a0d */
[----:B------:R-:W0:Y:S01]  /*4db0*/  LDC R11, c[0x0][0x658] ;  /* 0x00019600ff0b7b82 */ /* 0x000e220000000800 */
[----:B-1----:R-:W-:Y:S01]  /*4dc0*/  ISETP.NE.U32.AND P0, PT, R26, RZ, PT ;  /* 0x000000ff1a00720c */ /* 0x002fe20003f05070 */
[----:B------:R-:W-:Y:S01]  /*4dd0*/  FMUL R9, R9, UR4 ;  /* 0x0000000409097c20 */ /* 0x000fe20008400000 */
[----:B------:R-:W-:Y:S02]  /*4de0*/  SHF.R.U32.HI R7, RZ, R24, R7 ;  /* 0x00000018ff077219 */ /* 0x000fe40000011607 */
[----:B------:R-:W-:-:S03]  /*4df0*/  ISETP.NE.AND.EX P0, PT, R27, RZ, PT, P0 ;  /* 0x000000ff1b00720c */ /* 0x000fc60003f05300 */
[----:B------:R-:W1:Y:S01]  /*4e00*/  LDC R22, c[0x0][0x148] ;  /* 0x00005200ff167b82 */ /* 0x000e620000000800 */
[----:B---3--:R-:W-:Y:S02]  /*4e10*/  IMAD R23, R15, R8, R6 ;  /* 0x000000080f177224 */ /* 0x008fe400078e0206 */
[----:B------:R-:W-:-:S05]  /*4e20*/  IMAD.MOV.U32 R8, RZ, RZ, 0x1 ;  /* 0x00000001ff087424 */ /* 0x000fca00078e00ff */
[----:B------:R-:W2:Y:S01]  /*4e30*/  LDC R21, c[0x0][0x600] ;  /* 0x00018000ff157b82 */ /* 0x000ea20000000800 */
[-CC-:B----4-:R-:W-:Y:S02]  /*4e40*/  SHF.R.U64 R15, R12, R20.reuse, R7.reuse ;  /* 0x000000140c0f7219 */ /* 0x190fe40000001207 */
[----:B------:R-:W-:Y:S02]  /*4e50*/  SHF.R.U32.HI R6, RZ, R20, R7 ;  /* 0x00000014ff067219 */ /* 0x000fe40000011607 */
[----:B------:R3:W4:Y:S03]  /*4e60*/  F2I.U32.TRUNC.NTZ R20, R9 ;  /* 0x0000000900147305 */ /* 0x000726000020f000 */
[----:B------:R-:W1:Y:S01]  /*4e70*/  LDC R25, c[0x0][0x648] ;  /* 0x00019200ff197b82 */ /* 0x000e620000000800 */
[-C--:B0-----:R-:W-:Y:S02]  /*4e80*/  SHF.R.U64 R19, R15, R11.reuse, R6 ;  /* 0x0000000b0f137219 */ /* 0x081fe40000001206 */
[----:B------:R-:W-:-:S02]  /*4e90*/  SHF.L.U32 R10, R10, R11, RZ ;  /* 0x0000000b0a0a7219 */ /* 0x000fc400000006ff */
[-C--:B------:R-:W-:Y:S01]  /*4ea0*/  SHF.R.U32.HI R7, RZ, R11.reuse, R6 ;  /* 0x0000000bff077219 */ /* 0x080fe20000011606 */
[----:B------:R-:W-:Y:S01]  /*4eb0*/  IMAD.MOV.U32 R6, RZ, RZ, R19 ;  /* 0x000000ffff067224 */ /* 0x000fe200078e0013 */
[----:B------:R-:W-:Y:S01]  /*4ec0*/  SHF.L.U32 R24, R8, R11, RZ ;  /* 0x0000000b08187219 */ /* 0x000fe200000006ff */
[----:B------:R-:W0:Y:S01]  /*4ed0*/  LDC R28, c[0x0][0x638] ;  /* 0x00018e00ff1c7b82 */ /* 0x000e220000000800 */
[----:B------:R-:W-:-:S07]  /*4ee0*/  LOP3.LUT R30, RZ, R10, RZ, 0x33, !PT ;  /* 0x0000000aff1e7212 */ /* 0x000fce00078e33ff */
[----:B------:R-:W0:Y:S01]  /*4ef0*/  LDC R29, c[0x0][0x610] ;  /* 0x00018400ff1d7b82 */ /* 0x000e220000000800 */
[----:B---34-:R-:W-:Y:S05]  /*4f00*/  @!P0 BRA `(.L_x_97) ;  /* 0x0000000000288947 */ /* 0x018fea0003800000 */
[----:B------:R-:W3:Y:S02]  /*4f10*/  LDC R6, c[0x0][0x64c] ;  /* 0x00019300ff067b82 */ /* 0x000ee40000000800 */
[----:B---3--:R-:W-:-:S05]  /*4f20*/  IADD3 R11, P0, R19, R6, RZ ;  /* 0x00000006130b7210 */ /* 0x008fca0007f1e0ff */
        /* <DEDUP_REMOVED lines=8> */
.L_x_97:
[----:B------:R-:W-:Y:S01]  /*4fb0*/  ISETP.NE.AND P0, PT, R2, 0x1, PT ;  /* 0x000000010200780c */ /* 0x000fe20003f05270 */
[----:B--2---:R-:W-:Y:S01]  /*4fc0*/  VIADD R9, R21, 0xffffffff ;  /* 0xffffffff15097836 */ /* 0x004fe20000000000 */
[----:B-1----:R-:W-:Y:S01]  /*4fd0*/  SHF.R.U64 R7, R6, R25, R7 ;  /* 0x0000001906077219 */ /* 0x002fe20000001207 */
[----:B------:R-:W-:Y:S01]  /*4fe0*/  IMAD.MOV R20, RZ, RZ, -R20 ;  /* 0x000000ffff147224 */ /* 0x000fe200078e0a14 */
[----:B------:R-:W-:Y:S02]  /*4ff0*/  LOP3.LUT R6, R15, R30, RZ, 0xc0, !PT ;  /* 0x0000001e0f067212 */ /* 0x000fe400078ec0ff */
[----:B------:R-:W-:Y:S01]  /*5000*/  LOP3.LUT R12, R12, R9, RZ, 0xc0, !PT ;  /* 0x000000090c0c7212 */ /* 0x000fe200078ec0ff */
[----:B------:R-:W-:Y:S02]  /*5010*/  IMAD.MOV R8, RZ, RZ, -R7 ;  /* 0x000000ffff087224 */ /* 0x000fe400078e0a07 */
[----:B------:R-:W-:Y:S02]  /*5020*/  IMAD R6, R24, R7, R6 ;  /* 0x0000000718067224 */ /* 0x000fe400078e0206 */
[----:B------:R-:W-:-:S02]  /*5030*/  IMAD.MOV.U32 R9, RZ, RZ, 0x1 ;  /* 0x00000001ff097424 */ /* 0x000fc400078e00ff */
[----:B------:R-:W-:Y:S02]  /*5040*/  @P0 IMAD R23, R22, R20, R5 ;  /* 0x0000001416170224 */ /* 0x000fe400078e0205 */
[----:B0-----:R-:W-:Y:S02]  /*5050*/  IMAD R5, R8, R28, R19 ;  /* 0x0000001c08057224 */ /* 0x001fe400078e0213 */
[----:B------:R-:W-:Y:S02]  /*5060*/  IMAD R19, R6, R29, R23 ;  /* 0x0000001d06137224 */ /* 0x000fe400078e0217 */
[----:B------:R-:W-:Y:S02]  /*5070*/  IMAD R6, R5, R21, R12 ;  /* 0x0000001505067224 */ /* 0x000fe400078e020c */
[----:B------:R-:W-:-:S03]  /*5080*/  IMAD.MOV.U32 R8, RZ, RZ, R14 ;  /* 0x000000ffff087224 */ /* 0x000fc600078e000e */
[----:B------:R-:W-:Y:S02]  /*5090*/  SEL R20, R6, R19, !P0 ;  /* 0x0000001306147207 */ /* 0x000fe40004000000 */
[----:B------:R-:W-:-:S07]  /*50a0*/  SEL R19, R19, R6, !P0 ;  /* 0x0000000613137207 */ /* 0x000fce0004000000 */
.L_x_95:
[----:B------:R-:W-:-:S08]  /*50b0*/  NOP ;  /* 0x0000000000007918 */ /* 0x000fd00000000000 */
[----:B------:R-:W0:-:S00]  /*50c0*/  USETMAXREG.DEALLOC.CTAPOOL 0x28 ;  /* 0x00000028000079c8 */ /* 0x000e0000080e0500 */
[----:B0-----:R-:W-:-:S13]  /*50d0*/  ISETP.NE.AND P0, PT, R0, RZ, PT ;  /* 0x000000ff0000720c */ /* 0x001fda0003f05270 */
[----:B------:R-:W-:Y:S05]  /*50e0*/  @P0 EXIT ;  /* 0x000000000000094d */ /* 0x000fea0003800000 */
[----:B------:R-:W-:Y:S01]  /*50f0*/  LOP3.LUT P0, RZ, R9, 0xff, RZ, 0xc0, !PT ;  /* 0x000000ff09ff7812 */ /* 0x000fe2000780c0ff */
[----:B------:R-:W-:Y:S02]  /*5100*/  IMAD.MOV.U32 R0, RZ, RZ, 0x1 ;  /* 0x00000001ff007424 */ /* 0x000fe400078e00ff */
[----:B------:R-:W-:-:S10]  /*5110*/  IMAD.MOV.U32 R12, RZ, RZ, RZ ;  /* 0x000000ffff0c7224 */ /* 0x000fd400078e00ff */
[----:B------:R-:W-:Y:S05]  /*5120*/  @!P0 BRA `(.L_x_98) ;  /* 0x0000000c004c8947 */ /* 0x000fea0003800000 */
[----:B------:R-:W0:Y:S01]  /*5130*/  LDC R0, c[0x0][0x28c] ;  /* 0x0000a300ff007b82 */ /* 0x000e220000000800 */
[----:B------:R-:W-:Y:S01]  /*5140*/  LOP3.LUT P0, RZ, R3, 0x1f, RZ, 0xc0, !PT ;  /* 0x0000001f03ff7812 */ /* 0x000fe2000780c0ff */
[----:B------:R-:W-:Y:S01]  /*5150*/  ULDC UR5, c[0x0][0x658] ;  /* 0x0001960000057ab9 */ /* 0x000fe20000000800 */
[----:B------:R-:W-:Y:S01]  /*5160*/  UMOV UR6, 0xffffffff ;  /* 0xffffffff00067882 */ /* 0x000fe20000000000 */
[----:B------:R-:W-:Y:S01]  /*5170*/  BSSY B0, `(.L_x_98) ;  /* 0x00000ce000007945 */ /* 0x000fe20003800000 */
[----:B------:R-:W-:Y:S01]  /*5180*/  USHF.L.U32 UR6, UR6, UR5, URZ ;  /* 0x0000000506067299 */ /* 0x000fe2000800063f */
[C---:B------:R-:W-:Y:S01]  /*5190*/  ISETP.NE.AND P2, PT, R4.reuse, RZ, PT ;  /* 0x000000ff0400720c */ /* 0x040fe20003f45270 */
[----:B------:R-:W-:Y:S01]  /*51a0*/  IMAD.MOV.U32 R13, RZ, RZ, 0x1 ;  /* 0x00000001ff0d7424 */ /* 0x000fe200078e00ff */
[----:B------:R-:W-:Y:S01]  /*51b0*/  ISETP.NE.OR P0, PT, R4, RZ, !P0 ;  /* 0x000000ff0400720c */ /* 0x000fe20004705670 */
[----:B------:R-:W-:Y:S01]  /*51c0*/  IMAD.MOV.U32 R12, RZ, RZ, RZ ;  /* 0x000000ffff0c7224 */ /* 0x000fe200078e00ff */
[----:B------:R-:W-:Y:S01]  /*51d0*/  LOP3.LUT R11, R18, 0x2, RZ, 0xfc, !PT ;  /* 0x00000002120b7812 */ /* 0x000fe200078efcff */
[----:B------:R-:W-:Y:S01]  /*51e0*/  ULDC UR4, c[0x0][0x600] ;  /* 0x0001800000047ab9 */ /* 0x000fe20000000800 */
[----:B------:R-:W-:Y:S01]  /*51f0*/  UMOV UR7, 0x1 ;  /* 0x0000000100077882 */ /* 0x000fe20000000000 */
[----:B------:R-:W-:-:S02]  /*5200*/  UIADD3 UR4, UR4, -0x1, URZ ;  /* 0xffffffff04047890 */ /* 0x000fc4000fffe03f */
[----:B------:R-:W-:Y:S02]  /*5210*/  USHF.L.U32 UR5, UR7, UR5, URZ ;  /* 0x0000000507057299 */ /* 0x000fe4000800063f */
[----:B------:R-:W-:Y:S01]  /*5220*/  ULOP3.LUT UR13, URZ, UR6, URZ, 0x33, !UPT ;  /* 0x000000063f0d7292 */ /* 0x000fe2000f8e333f */
[----:B------:R-:W-:Y:S01]  /*5230*/  ULDC.64 UR22, c[0x0][0x198] ;  /* 0x0000660000167ab9 */ /* 0x000fe20000000a00 */
[----:B0-----:R-:W-:-:S05]  /*5240*/  VIADD R0, R0, 0x3f ;  /* 0x0000003f00007836 */ /* 0x001fca0000000000 */
[----:B------:R-:W-:-:S04]  /*5250*/  SHF.R.S32.HI R3, RZ, 0x1f, R0 ;  /* 0x0000001fff037819 */ /* 0x000fc80000011400 */
[----:B------:R-:W-:Y:S01]  /*5260*/  LEA.HI R3, R3, R0, RZ, 0x6 ;  /* 0x0000000003037211 */ /* 0x000fe200078f30ff */
[----:B------:R-:W-:-:S03]  /*5270*/  IMAD.MOV.U32 R0, RZ, RZ, 0x1 ;  /* 0x00000001ff007424 */ /* 0x000fc600078e00ff */
[----:B------:R-:W-:-:S05]  /*5280*/  SHF.R.S32.HI R3, RZ, 0x6, R3 ;  /* 0x00000006ff037819 */ /* 0x000fca0000011403 */
[----:B------:R-:W-:-:S07]  /*5290*/  VIADD R10, R3, 0x1 ;  /* 0x00000001030a7836 */ /* 0x000fce0000000000 */
.L_x_110:
[----:B------:R-:W-:-:S03]  /*52a0*/  UMOV UR6, 0xffffffff ;  /* 0xffffffff00067882 */ /* 0x000fc60000000000 */
[----:B------:R-:W-:Y:S05]  /*52b0*/  BRA.DIV UR6, `(.L_x_99) ;  /* 0x0000001206407947 */ /* 0x000fea000b800000 */
[----:B------:R-:W-:-:S13]  /*52c0*/  ELECT P6, URZ, PT ;  /* 0x00000000003f782f */ /* 0x000fda00038c0000 */
.L_x_124:
[----:B------:R-:W0:Y:S01]  /*52d0*/  LDC R4, c[0x0][0x28c] ;  /* 0x0000a300ff047b82 */ /* 0x000e220000000800 */
[----:B------:R-:W-:Y:S01]  /*52e0*/  BSSY B1, `(.L_x_100) ;  /* 0x0000043000017945 */ /* 0x000fe20003800000 */
[----:B0-----:R-:W-:-:S13]  /*52f0*/  ISETP.LT.OR P6, PT, R4, 0x1, !P6 ;  /* 0x000000010400780c */ /* 0x001fda00077c1670 */
[----:B------:R-:W-:Y:S05]  /*5300*/  @P6 BRA `(.L_x_101) ;  /* 0x0000000400006947 */ /* 0x000fea0003800000 */
[----:B------:R-:W-:Y:S02]  /*5310*/  IMAD.SHL.U32 R19, R19, 0x80, RZ ;  /* 0x0000008013137824 */ /* 0x000fe400078e00ff */
[----:B------:R-:W-:Y:S02]  /*5320*/  IMAD.SHL.U32 R20, R20, 0x40, RZ ;  /* 0x0000004014147824 */ /* 0x000fe400078e00ff */
[----:B------:R-:W-:Y:S02]  /*5330*/  IMAD.MOV.U32 R21, RZ, RZ, RZ ;  /* 0x000000ffff157224 */ /* 0x000fe400078e00ff */
[----:B------:R-:W-:Y:S02]  /*5340*/  IMAD.MOV.U32 R4, RZ, RZ, R10 ;  /* 0x000000ffff047224 */ /* 0x000fe400078e000a */
[----:B------:R-:W-:Y:S02]  /*5350*/  IMAD.MOV.U32 R5, RZ, RZ, R0 ;  /* 0x000000ffff057224 */ /* 0x000fe400078e0000 */
[----:B------:R-:W-:-:S07]  /*5360*/  IMAD.MOV.U32 R6, RZ, RZ, R12 ;  /* 0x000000ffff067224 */ /* 0x000fce00078e000c */
.L_x_105:
[----:B------:R-:W0:Y:S01]  /*5370*/  S2R R14, SR_CgaCtaId ;  /* 0x00000000000e7919 */ /* 0x000e220000008800 */
[----:B------:R-:W-:Y:S01]  /*5380*/  MOV R7, 0x400 ;  /* 0x0000040000077802 */ /* 0x000fe20000000f00 */
[----:B------:R-:W1:Y:S03]  /*5390*/  @!P2 LDC R9, c[0x0][0x500] ;  /* 0x00014000ff09ab82 */ /* 0x000e660000000800 */
[----:B0-----:R-:W-:Y:S02]  /*53a0*/  LEA R15, R14, R7, 0x18 ;  /* 0x000000070e0f7211 */ /* 0x001fe400078ec0ff */
[----:B------:R-:W-:-:S03]  /*53b0*/  SHF.L.U32 R7, R5, 0x1f, RZ ;  /* 0x0000001f05077819 */ /* 0x000fc600000006ff */
[----:B------:R-:W-:-:S04]  /*53c0*/  IMAD R14, R6, 0x8, R15 ;  /* 0x00000008060e7824 */ /* 0x000fc800078e020f */
[----:B------:R-:W0:Y:S02]  /*53d0*/  SYNCS.PHASECHK.TRANS64.TRYWAIT P1, [R14+URZ+0x38], R7 ;  /* 0x000038070e0075a7 */ /* 0x000e24000802017f */
[----:B01----:R-:W-:Y:S05]  /*53e0*/  @!P1 BRA `(.L_x_102) ;  /* 0x0000001000149947 */ /* 0x003fea0003800000 */
.L_x_125:
[----:B0-----:R-:W-:Y:S01]  /*53f0*/  PRMT R7, R11, 0x9910, RZ ;  /* 0x000099100b077816 */ /* 0x001fe200000000ff */
[----:B------:R0:W-:Y:S03]  /*5400*/  @!P2 SYNCS.ARRIVE.TRANS64 RZ, [R14+URZ], R9 ;  /* 0x000000090effa9a7 */ /* 0x0001e6000800003f */
[----:B------:R-:W-:-:S13]  /*5410*/  ISETP.NE.AND P1, PT, R7, 0x2, PT ;  /* 0x000000020700780c */ /* 0x000fda0003f25270 */
[----:B0-----:R-:W-:Y:S05]  /*5420*/  @P1 BRA `(.L_x_103) ;  /* 0x0000000000041947 */ /* 0x001fea0003800000 */
[----:B------:R-:W-:Y:S01]  /*5430*/  BPT.TRAP 0x1 ;  /* 0x000000040000795c */ /* 0x000fe20000300000 */
.L_x_103:
[----:B------:R-:W-:Y:S05]  /*5440*/  @P0 BRA `(.L_x_104) ;  /* 0x0000000000040947 */ /* 0x000fea0003800000 */
[----:B------:R-:W-:Y:S01]  /*5450*/  BPT.TRAP 0x1 ;  /* 0x000000040000795c */ /* 0x000fe20000300000 */
.L_x_104:
[C-C-:B------:R-:W-:Y:S01]  /*5460*/  IMAD R7, R6.reuse, 0x8000, R15.reuse ;  /* 0x0000800006077824 */ /* 0x140fe200078e020f */
[----:B------:R-:W-:Y:S01]  /*5470*/  R2UR UR34, R21 ;  /* 0x00000000152272ca */ /* 0x000fe200000e0000 */
[----:B------:R-:W-:Y:S01]  /*5480*/  IMAD R15, R6, 0x4000, R15 ;  /* 0x00004000060f7824 */ /* 0x000fe200078e020f */
[----:B------:R-:W-:Y:S01]  /*5490*/  R2UR UR33, R14 ;  /* 0x000000000e2172ca */ /* 0x000fe200000e0000 */
[----:B------:R-:W-:Y:S01]  /*54a0*/  VIADD R4, R4, 0xffffffff ;  /* 0xffffffff04047836 */ /* 0x000fe20000000000 */
[----:B------:R-:W-:Y:S01]  /*54b0*/  R2UR UR24, R7 ;  /* 0x00000000071872ca */ /* 0x000fe200000e0000 */
[----:B------:R-:W-:Y:S01]  /*54c0*/  UIADD3 UR6, UP0, UR22, 0xf0, URZ ;  /* 0x000000f016067890 */ /* 0x000fe2000ff1e03f */
[----:B------:R-:W-:Y:S01]  /*54d0*/  R2UR UR8, R15 ;  /* 0x000000000f0872ca */ /* 0x000fe200000e0000 */
[----:B------:R-:W-:Y:S01]  /*54e0*/  UIADD3 UR30, UP1, UR22, 0x1f0, URZ ;  /* 0x000001f0161e7890 */ /* 0x000fe2000ff3e03f */
[----:B------:R-:W-:Y:S01]  /*54f0*/  R2UR UR36, R8 ;  /* 0x00000000082472ca */ /* 0x000fe200000e0000 */
[----:B------:R-:W-:Y:S01]  /*5500*/  UIADD3.X UR7, URZ, UR23, URZ, UP0, !UPT ;  /* 0x000000173f077290 */ /* 0x000fe200087fe43f */
[----:B------:R-:W-:Y:S01]  /*5510*/  R2UR UR35, R19 ;  /* 0x00000000132372ca */ /* 0x000fe200000e0000 */
[----:B------:R-:W-:Y:S01]  /*5520*/  UIADD3.X UR31, URZ, UR23, URZ, UP1, !UPT ;  /* 0x000000173f1f7290 */ /* 0x000fe20008ffe43f */
[----:B------:R-:W-:Y:S01]  /*5530*/  R2UR UR19, R20 ;  /* 0x00000000141372ca */ /* 0x000fe200000e0000 */
[----:B------:R-:W-:Y:S01]  /*5540*/  UIADD3 UR26, UR34, 0x20, URZ ;  /* 0x00000020221a7890 */ /* 0x000fe2000fffe03f */
[----:B------:R-:W-:Y:S01]  /*5550*/  ISETP.GT.AND P3, PT, R4, 0x1, PT ;  /* 0x000000010400780c */ /* 0x000fe20003f64270 */
[----:B------:R-:W-:Y:S01]  /*5560*/  VIADD R6, R6, 0x1 ;  /* 0x0000000106067836 */ /* 0x000fe20000000000 */
[----:B------:R-:W-:Y:S01]  /*5570*/  UMOV UR14, 0x0 ;  /* 0x00000000000e7882 */ /* 0x000fe20000000000 */
[----:B------:R-:W-:Y:S01]  /*5580*/  UIADD3 UR32, UR24, 0x180, URZ ;  /* 0x0000018018207890 */ /* 0x000fe2000fffe03f */
[----:B------:R-:W-:Y:S01]  /*5590*/  VIADD R21, R21, 0x40 ;  /* 0x0000004015157836 */ /* 0x000fe20000000000 */
[----:B------:R-:W-:Y:S01]  /*55a0*/  UIADD3 UR24, UR24, 0x4180, URZ ;  /* 0x0000418018187890 */ /* 0x000fe2000fffe03f */
[----:B------:R-:W-:Y:S01]  /*55b0*/  ISETP.NE.AND P1, PT, R6, 0x7, PT ;  /* 0x000000070600780c */ /* 0x000fe20003f25270 */
[----:B------:R-:W-:-:S02]  /*55c0*/  UIADD3 UR16, UR8, 0x38180, URZ ;  /* 0x0003818008107890 */ /* 0x000fc4000fffe03f */
[----:B------:R-:W-:Y:S01]  /*55d0*/  UIADD3 UR8, UR8, 0x3a180, URZ ;  /* 0x0003a18008087890 */ /* 0x000fe2000fffe03f */
[----:B------:R-:W-:Y:S01]  /*55e0*/  SEL R14, RZ, 0x1, P1 ;  /* 0x00000001ff0e7807 */ /* 0x000fe20000800000 */
[----:B------:R-:W-:Y:S01]  /*55f0*/  UMOV UR15, 0x10000000 ;  /* 0x10000000000f7882 */ /* 0x000fe20000000000 */
[----:B------:R-:W-:Y:S01]  /*5600*/  UMOV UR25, UR33 ;  /* 0x0000002100197c82 */ /* 0x000fe20008000000 */
[----:B------:R-:W-:Y:S01]  /*5610*/  UMOV UR28, UR36 ;  /* 0x00000024001c7c82 */ /* 0x000fe20008000000 */
[----:B------:R-:W-:Y:S01]  /*5620*/  UMOV UR27, UR35 ;  /* 0x00000023001b7c82 */ /* 0x000fe20008000000 */
[----:B------:R-:W-:Y:S01]  /*5630*/  UMOV UR17, UR33 ;  /* 0x0000002100117c82 */ /* 0x000fe20008000000 */
[----:B------:R-:W-:Y:S01]  /*5640*/  UMOV UR18, UR34 ;  /* 0x0000002200127c82 */ /* 0x000fe20008000000 */
[----:B------:R-:W-:Y:S01]  /*5650*/  UMOV UR20, UR36 ;  /* 0x0000002400147c82 */ /* 0x000fe20008000000 */
[----:B------:R0:W-:Y:S01]  /*5660*/  UTMALDG.3D [UR32], [UR6], desc[UR14] ;  /* 0x00000e20060075b4 */ /* 0x0001e20008011000 */
[----:B------:R-:W-:Y:S01]  /*5670*/  UMOV UR9, UR33 ;  /* 0x0000002100097c82 */ /* 0x000fe20008000000 */
[----:B------:R-:W-:Y:S01]  /*5680*/  UMOV UR11, UR19 ;  /* 0x00000013000b7c82 */ /* 0x000fe20008000000 */
[----:B------:R-:W-:Y:S01]  /*5690*/  UMOV UR12, UR36 ;  /* 0x00000024000c7c82 */ /* 0x000fe20008000000 */
[----:B------:R-:W-:Y:S01]  /*56a0*/  UMOV UR10, UR26 ;  /* 0x0000001a000a7c82 */ /* 0x000fe20008000000 */
[----:B------:R-:W-:-:S02]  /*56b0*/  LOP3.LUT R5, R5, R14, RZ, 0x3c, !PT ;  /* 0x0000000e05057212 */ /* 0x000fc400078e3cff */
[----:B------:R-:W-:Y:S01]  /*56c0*/  SEL R6, R6, RZ, P1 ;  /* 0x000000ff06067207 */ /* 0x000fe20000800000 */
[----:B------:R0:W-:Y:S01]  /*56d0*/  UTMALDG.3D [UR24], [UR6], desc[UR14] ;  /* 0x00000e18060075b4 */ /* 0x0001e20008011000 */
[----:B------:R0:W-:Y:S01]  /*56e0*/  UTMALDG.3D [UR16], [UR30], desc[UR14] ;  /* 0x00000e101e0075b4 */ /* 0x0001e20008011000 */
[----:B------:R0:W-:Y:S02]  /*56f0*/  UTMALDG.3D [UR8], [UR30], desc[UR14] ;  /* 0x00000e081e0075b4 */ /* 0x0001e40008011000 */
[----:B0-----:R-:W-:Y:S05]  /*5700*/  @P3 BRA `(.L_x_105) ;  /* 0xfffffffc00183947 */ /* 0x001fea000383ffff */
.L_x_101:
[----:B------:R-:W-:Y:S05]  /*5710*/  BSYNC B1 ;  /* 0x0000000000017941 */ /* 0x000fea0003800000 */
.L_x_100:
[----:B------:R-:W-:Y:S01]  /*5720*/  LOP3.LUT P4, RZ, R13, 0xff, RZ, 0xc0, !PT ;  /* 0x000000ff0dff7812 */ /* 0x000fe2000788c0ff */
[C---:B------:R-:W-:Y:S01]  /*5730*/  IMAD.IADD R12, R3.reuse, 0x1, R12 ;  /* 0x00000001030c7824 */ /* 0x040fe200078e020c */
[----:B------:R-:W-:Y:S01]  /*5740*/  ULDC.64 UR6, c[0x0][0x650] ;  /* 0x0001940000067ab9 */ /* 0x000fe20000000a00 */
[C---:B------:R-:W-:Y:S01]  /*5750*/  ISETP.GE.U32.AND P3, PT, R3.reuse, 0x7, PT ;  /* 0x000000070300780c */ /* 0x040fe20003f66070 */
[----:B------:R-:W-:Y:S01]  /*5760*/  BSSY B1, `(.L_x_106) ;  /* 0x000006c000017945 */ /* 0x000fe20003800000 */
[C---:B------:R-:W-:Y:S01]  /*5770*/  IMAD.WIDE.U32 R4, R12.reuse, 0x24924925, RZ ;  /* 0x249249250c047825 */ /* 0x040fe200078e00ff */
[C---:B------:R-:W-:Y:S02]  /*5780*/  ISETP.GT.U32.AND P1, PT, R12.reuse, 0x6, PT ;  /* 0x000000060c00780c */ /* 0x040fe40003f24070 */
[----:B------:R-:W-:Y:S01]  /*5790*/  PRMT R13, RZ, 0x7610, R13 ;  /* 0x00007610ff0d7816 */ /* 0x000fe2000000000d */
[----:B------:R-:W-:Y:S01]  /*57a0*/  IMAD.IADD R4, R12, 0x1, -R5 ;  /* 0x000000010c047824 */ /* 0x000fe200078e0a05 */
[----:B------:R-:W-:Y:S01]  /*57b0*/  ISETP.LT.U32.AND P1, PT, R3, 0x7, P1 ;  /* 0x000000070300780c */ /* 0x000fe20000f21070 */
[----:B------:R-:W-:-:S02]  /*57c0*/  IMAD.MOV.U32 R19, RZ, RZ, -0x1 ;  /* 0xffffffffff137424 */ /* 0x000fc400078e00ff */
[----:B------:R-:W0:Y:S01]  /*57d0*/  @P4 S2R R7, SR_CgaCtaId ;  /* 0x0000000000074919 */ /* 0x000e220000008800 */
[----:B------:R-:W-:Y:S01]  /*57e0*/  @P4 MOV R6, 0x400 ;  /* 0x0000040000064802 */ /* 0x000fe20000000f00 */
[----:B------:R-:W-:Y:S01]  /*57f0*/  IMAD.MOV.U32 R20, RZ, RZ, -0x1 ;  /* 0xffffffffff147424 */ /* 0x000fe200078e00ff */
[----:B------:R-:W-:Y:S01]  /*5800*/  LEA.HI R4, R4, R5, RZ, 0x1f ;  /* 0x0000000504047211 */ /* 0x000fe200078ff8ff */
[----:B------:R-:W-:-:S03]  /*5810*/  IMAD.MOV.U32 R8, RZ, RZ, -0x1 ;  /* 0xffffffffff087424 */ /* 0x000fc600078e00ff */
[--C-:B------:R-:W-:Y:S02]  /*5820*/  SHF.R.U32.HI R5, RZ, 0x2, R4.reuse ;  /* 0x00000002ff057819 */ /* 0x100fe40000011604 */
[----:B------:R-:W-:-:S03]  /*5830*/  PRMT R4, RZ, 0x7610, R4 ;  /* 0x00007610ff047816 */ /* 0x000fc60000000004 */
[----:B------:R-:W-:Y:S01]  /*5840*/  IMAD R12, R5, -0x7, R12 ;  /* 0xfffffff9050c7824 */ /* 0x000fe200078e020c */
[----:B0-----:R-:W-:Y:S02]  /*5850*/  @P4 LEA R6, R7, R6, 0x18 ;  /* 0x0000000607064211 */ /* 0x001fe400078ec0ff */
[----:B------:R-:W-:Y:S02]  /*5860*/  SEL R7, RZ, 0x1, !P1 ;  /* 0x00000001ff077807 */ /* 0x000fe40004800000 */
[----:B------:R-:W-:Y:S01]  /*5870*/  IADD3 R16, P1, R16, UR38, RZ ;  /* 0x0000002610107c10 */ /* 0x000fe2000ff3e0ff */
[----:B------:R0:W-:Y:S01]  /*5880*/  @P4 SYNCS.ARRIVE.TRANS64.A1T0 RZ, [R6+URZ+0x88], RZ ;  /* 0x000088ff06ff49a7 */ /* 0x0001e2000810003f */
[----:B------:R-:W-:Y:S02]  /*5890*/  LOP3.LUT R0, R0, R7, RZ, 0x3c, !PT ;  /* 0x0000000700007212 */ /* 0x000fe400078e3cff */
[----:B------:R-:W-:Y:S02]  /*58a0*/  IADD3.X R17, R17, UR41, RZ, P1, !PT ;  /* 0x0000002911117c10 */ /* 0x000fe40008ffe4ff */
[----:B------:R-:W-:-:S02]  /*58b0*/  ISETP.GE.U32.AND P1, PT, R16, UR6, PT ;  /* 0x0000000610007c0c */ /* 0x000fc4000bf26070 */
[----:B------:R-:W-:Y:S02]  /*58c0*/  @P3 LOP3.LUT R0, R0, 0x1, R5, 0x78, !PT ;  /* 0x0000000100003812 */ /* 0x000fe400078e7805 */
[----:B------:R-:W-:-:S13]  /*58d0*/  ISETP.GE.U32.AND.EX P1, PT, R17, UR7, PT, P1 ;  /* 0x0000000711007c0c */ /* 0x000fda000bf26110 */
[----:B0-----:R-:W-:Y:S05]  /*58e0*/  @P1 BRA `(.L_x_107) ;  /* 0x00000004004c1947 */ /* 0x001fea0003800000 */
[----:B------:R-:W-:Y:S01]  /*58f0*/  ULDC.64 UR6, c[0x0][0x628] ;  /* 0x00018a0000067ab9 */ /* 0x000fe20000000a00 */
[----:B------:R-:W0:Y:S01]  /*5900*/  S2R R15, SR_CTAID.X ;  /* 0x00000000000f7919 */ /* 0x000e220000002500 */
[----:B------:R-:W-:Y:S01]  /*5910*/  ISETP.NE.U32.AND P1, PT, RZ, UR6, PT ;  /* 0x00000006ff007c0c */ /* 0x000fe2000bf25070 */
[----:B------:R-:W-:Y:S01]  /*5920*/  ULDC UR9, c[0x0][0x630] ;  /* 0x00018c0000097ab9 */ /* 0x000fe20000000800 */
[----:B------:R-:W-:Y:S01]  /*5930*/  IMAD.MOV.U32 R4, RZ, RZ, R16 ;  /* 0x000000ffff047224 */ /* 0x000fe200078e0010 */
[----:B------:R-:W1:Y:S01]  /*5940*/  S2R R14, SR_CTAID.Y ;  /* 0x00000000000e7919 */ /* 0x000e620000002600 */
[----:B------:R-:W-:Y:S01]  /*5950*/  ISETP.NE.AND.EX P1, PT, RZ, UR7, PT, P1 ;  /* 0x00000007ff007c0c */ /* 0x000fe2000bf25310 */
[----:B------:R-:W-:-:S12]  /*5960*/  IMAD.MOV.U32 R5, RZ, RZ, R17 ;  /* 0x000000ffff057224 */ /* 0x000fd800078e0011 */
[----:B------:R-:W-:Y:S05]  /*5970*/  @!P1 BRA `(.L_x_108) ;  /* 0x0000000000289947 */ /* 0x000fea0003800000 */
[----:B------:R-:W-:Y:S02]  /*5980*/  ULDC UR8, c[0x0][0x634] ;  /* 0x00018d0000087ab9 */ /* 0x000fe40000000800 */
[----:B------:R-:W-:-:S05]  /*5990*/  IADD3 R9, P1, R16, UR8, RZ ;  /* 0x0000000810097c10 */ /* 0x000fca000ff3e0ff */
[----:B------:R-:W-:-:S04]  /*59a0*/  IMAD.X R19, RZ, RZ, R17, P1 ;  /* 0x000000ffff137224 */ /* 0x000fc800008e0611 */
[----:B------:R-:W-:-:S04]  /*59b0*/  IMAD.WIDE.U32 R6, R19, UR6, RZ ;  /* 0x0000000613067c25 */ /* 0x000fc8000f8e00ff */
[----:B------:R-:W-:-:S04]  /*59c0*/  IMAD.WIDE.U32 R6, P1, R9, UR7, R6 ;  /* 0x0000000709067c25 */ /* 0x000fc8000f820006 */
[----:B------:R-:W-:-:S04]  /*59d0*/  IMAD.WIDE.U32 R8, R9, UR6, RZ ;  /* 0x0000000609087c25 */ /* 0x000fc8000f8e00ff */
[----:B------:R-:W-:Y:S01]  /*59e0*/  IMAD.X R5, RZ, RZ, RZ, P1 ;  /* 0x000000ffff057224 */ /* 0x000fe200008e06ff */
[----:B------:R-:W-:Y:S01]  /*59f0*/  IADD3 RZ, P1, R9, R6, RZ ;  /* 0x0000000609ff7210 */ /* 0x000fe20007f3e0ff */
[----:B------:R-:W-:-:S04]  /*5a00*/  IMAD.MOV.U32 R4, RZ, RZ, R7 ;  /* 0x000000ffff047224 */ /* 0x000fc800078e0007 */
[----:B------:R-:W-:-:S08]  /*5a10*/  IMAD.WIDE.U32.X R4, R19, UR7, R4, P1 ;  /* 0x0000000713047c25 */ /* 0x000fd000088e0404 */
.L_x_108:
[--C-:B------:R-:W-:Y:S01]  /*5a20*/  SHF.R.U64 R8, R4, UR9, R5.reuse ;  /* 0x0000000904087c19 */ /* 0x100fe20008001205 */
[----:B------:R-:W-:Y:S01]  /*5a30*/  ULDC.64 UR6, c[0x0][0x620] ;  /* 0x0001880000067ab9 */ /* 0x000fe20000000a00 */
[----:B------:R-:W-:Y:S01]  /*5a40*/  SHF.R.U32.HI R4, RZ, UR9, R5 ;  /* 0x00000009ff047c19 */ /* 0x000fe20008011605 */
[----:B------:R-:W2:Y:S01]  /*5a50*/  LDC R24, c[0x0][0x144] ;  /* 0x00005100ff187b82 */ /* 0x000ea20000000800 */
[----:B------:R-:W-:Y:S01]  /*5a60*/  IADD3 R7, P1, RZ, -R8, RZ ;  /* 0x80000008ff077210 */ /* 0x000fe20007f3e0ff */
[----:B------:R-:W-:Y:S01]  /*5a70*/  ULDC.64 UR10, c[0x0][0x640] ;  /* 0x00019000000a7ab9 */ /* 0x000fe20000000a00 */
[----:B0-----:R-:W-:Y:S01]  /*5a80*/  I2FP.F32.U32 R9, R15 ;  /* 0x0000000f00097245 */ /* 0x001fe20000201000 */
[----:B------:R-:W-:Y:S02]  /*5a90*/  ULDC UR8, c[0x0][0x608] ;  /* 0x0001820000087ab9 */ /* 0x000fe40000000800 */
[----:B------:R-:W-:Y:S01]  /*5aa0*/  IMAD.X R4, RZ, RZ, ~R4, P1 ;  /* 0x000000ffff047224 */ /* 0x000fe200008e0e04 */
[----:B------:R-:W-:Y:S01]  /*5ab0*/  ISETP.NE.U32.AND P1, PT, RZ, UR10, PT ;  /* 0x0000000aff007c0c */ /* 0x000fe2000bf25070 */
[----:B------:R-:W0:Y:S02]  /*5ac0*/  LDC R21, c[0x0][0x148] ;  /* 0x00005200ff157b82 */ /* 0x000e240000000800 */
[----:B------:R-:W-:Y:S01]  /*5ad0*/  IMAD R6, R4, UR6, RZ ;  /* 0x0000000604067c24 */ /* 0x000fe2000f8e02ff */
[----:B------:R-:W-:Y:S01]  /*5ae0*/  ISETP.NE.AND.EX P1, PT, RZ, UR11, PT, P1 ;  /* 0x0000000bff007c0c */ /* 0x000fe2000bf25310 */
[----:B------:R-:W-:Y:S01]  /*5af0*/  IMAD.WIDE.U32 R4, R7, UR6, R16 ;  /* 0x0000000607047c25 */ /* 0x000fe2000f8e0010 */
[----:B------:R-:W-:-:S03]  /*5b00*/  ULDC UR6, c[0x0][0x150] ;  /* 0x0000540000067ab9 */ /* 0x000fc60000000800 */
[----:B------:R-:W-:Y:S02]  /*5b10*/  IMAD R7, R7, UR7, R6 ;  /* 0x0000000707077c24 */ /* 0x000fe4000f8e0206 */
[----:B------:R-:W-:Y:S01]  /*5b20*/  FMUL R6, R9, UR6 ;  /* 0x0000000609067c20 */ /* 0x000fe20008400000 */
[----:B------:R-:W-:Y:S01]  /*5b30*/  ULDC UR6, c[0x0][0x618] ;  /* 0x0001860000067ab9 */ /* 0x000fe20000000800 */
[----:B------:R-:W-:Y:S01]  /*5b40*/  ULDC UR7, c[0x0][0x154] ;  /* 0x0000550000077ab9 */ /* 0x000fe20000000800 */
[----:B------:R-:W-:-:S03]  /*5b50*/  IMAD.IADD R5, R5, 0x1, R7 ;  /* 0x0000000105057824 */ /* 0x000fc600078e0207 */
[----:B------:R-:W3:Y:S02]  /*5b60*/  F2I.U32.TRUNC.NTZ R6, R6 ;  /* 0x0000000600067305 */ /* 0x000ee4000020f000 */
[----:B------:R-:W-:Y:S02]  /*5b70*/  SHF.R.U64 R9, R4, UR6, R5 ;  /* 0x0000000604097c19 */ /* 0x000fe40008001205 */
[----:B-1----:R-:W-:-:S05]  /*5b80*/  I2FP.F32.U32 R4, R14 ;  /* 0x0000000e00047245 */ /* 0x002fca0000201000 */
[----:B------:R-:W-:Y:S01]  /*5b90*/  FMUL R22, R4, UR7 ;  /* 0x0000000704167c20 */ /* 0x000fe20008400000 */
[----:B------:R-:W-:Y:S01]  /*5ba0*/  SHF.R.U32.HI R4, RZ, UR6, R5 ;  /* 0x00000006ff047c19 */ /* 0x000fe20008011605 */
[----:B------:R-:W-:-:S03]  /*5bb0*/  ULDC UR6, c[0x0][0x658] ;  /* 0x0001960000067ab9 */ /* 0x000fc60000000800 */
[--C-:B------:R-:W-:Y:S01]  /*5bc0*/  SHF.R.U64 R20, R9, UR8, R4.reuse ;  /* 0x0000000809147c19 */ /* 0x100fe20008001204 */
[----:B------:R-:W1:Y:S01]  /*5bd0*/  F2I.U32.TRUNC.NTZ R22, R22 ;  /* 0x0000001600167305 */ /* 0x000e62000020f000 */
[----:B------:R-:W-:Y:S01]  /*5be0*/  SHF.R.U32.HI R5, RZ, UR8, R4 ;  /* 0x00000008ff057c19 */ /* 0x000fe20008011604 */
[----:B---3--:R-:W-:-:S03]  /*5bf0*/  IMAD.MOV R6, RZ, RZ, -R6 ;  /* 0x000000ffff067224 */ /* 0x008fc600078e0a06 */
[----:B------:R-:W-:Y:S01]  /*5c00*/  SHF.R.U64 R19, R20, UR6, R5 ;  /* 0x0000000614137c19 */ /* 0x000fe20008001205 */
[----:B--2---:R-:W-:Y:S01]  /*5c10*/  IMAD R15, R24, R6, R15 ;  /* 0x00000006180f7224 */ /* 0x004fe200078e020f */
[----:B------:R-:W-:-:S03]  /*5c20*/  SHF.R.U32.HI R23, RZ, UR6, R5 ;  /* 0x00000006ff177c19 */ /* 0x000fc60008011605 */
[----:B------:R-:W-:Y:S02]  /*5c30*/  IMAD.MOV.U32 R4, RZ, RZ, R19 ;  /* 0x000000ffff047224 */ /* 0x000fe400078e0013 */
[----:B------:R-:W-:Y:S01]  /*5c40*/  IMAD.MOV.U32 R5, RZ, RZ, R23 ;  /* 0x000000ffff057224 */ /* 0x000fe200078e0017 */
[----:B-1----:R-:W-:Y:S06]  /*5c50*/  @!P1 BRA `(.L_x_109) ;  /* 0x0000000000289947 */ /* 0x002fec0003800000 */
[----:B------:R-:W-:Y:S02]  /*5c60*/  ULDC UR6, c[0x0][0x64c] ;  /* 0x0001930000067ab9 */ /* 0x000fe40000000800 */
[----:B------:R-:W-:-:S05]  /*5c70*/  IADD3 R5, P1, R19, UR6, RZ ;  /* 0x0000000613057c10 */ /* 0x000fca000ff3e0ff */
[----:B------:R-:W-:-:S04]  /*5c80*/  IMAD.X R23, RZ, RZ, R23, P1 ;  /* 0x000000ffff177224 */ /* 0x000fc800008e0617 */
[----:B------:R-:W-:-:S04]  /*5c90*/  IMAD.WIDE.U32 R6, R23, UR10, RZ ;  /* 0x0000000a17067c25 */ /* 0x000fc8000f8e00ff */
[----:B------:R-:W-:-:S04]  /*5ca0*/  IMAD.WIDE.U32 R6, P1, R5, UR11, R6 ;  /* 0x0000000b05067c25 */ /* 0x000fc8000f820006 */
[----:B------:R-:W-:-:S04]  /*5cb0*/  IMAD.WIDE.U32 R4, R5, UR10, RZ ;  /* 0x0000000a05047c25 */ /* 0x000fc8000f8e00ff */
[----:B------:R-:W-:Y:S01]  /*5cc0*/  IMAD.MOV.U32 R4, RZ, RZ, R7 ;  /* 0x000000ffff047224 */ /* 0x000fe200078e0007 */
[----:B------:R-:W-:Y:S01]  /*5cd0*/  IADD3 RZ, P3, R5, R6, RZ ;  /* 0x0000000605ff7210 */ /* 0x000fe20007f7e0ff */
[----:B------:R-:W-:-:S04]  /*5ce0*/  IMAD.X R5, RZ, RZ, RZ, P1 ;  /* 0x000000ffff057224 */ /* 0x000fc800008e06ff */
[----:B------:R-:W-:-:S08]  /*5cf0*/  IMAD.WIDE.U32.X R4, R23, UR11, R4, P3 ;  /* 0x0000000b17047c25 */ /* 0x000fd000098e0404 */
.L_x_109:
[----:B------:R-:W-:Y:S01]  /*5d00*/  ISETP.NE.AND P1, PT, R2, 0x1, PT ;  /* 0x000000010200780c */ /* 0x000fe20003f25270 */
[----:B------:R-:W-:Y:S01]  /*5d10*/  ULDC UR6, c[0x0][0x648] ;  /* 0x0001920000067ab9 */ /* 0x000fe20000000800 */
[----:B------:R-:W-:Y:S01]  /*5d20*/  LOP3.LUT R20, R20, UR13, RZ, 0xc0, !PT ;  /* 0x0000000d14147c12 */ /* 0x000fe2000f8ec0ff */
[----:B------:R-:W-:Y:S01]  /*5d30*/  IMAD.MOV R22, RZ, RZ, -R22 ;  /* 0x000000ffff167224 */ /* 0x000fe200078e0a16 */
[----:B------:R-:W-:Y:S01]  /*5d40*/  SHF.R.U64 R5, R4, UR6, R5 ;  /* 0x0000000604057c19 */ /* 0x000fe20008001205 */
[----:B------:R-:W-:Y:S01]  /*5d50*/  ULDC UR6, c[0x0][0x638] ;  /* 0x00018e0000067ab9 */ /* 0x000fe20000000800 */
[----:B------:R-:W-:Y:S01]  /*5d60*/  LOP3.LUT R6, R9, UR4, RZ, 0xc0, !PT ;  /* 0x0000000409067c12 */ /* 0x000fe2000f8ec0ff */
[----:B------:R-:W-:Y:S02]  /*5d70*/  ULDC UR7, c[0x0][0x610] ;  /* 0x0001840000077ab9 */ /* 0x000fe40000000800 */
[----:B------:R-:W-:Y:S02]  /*5d80*/  IMAD.MOV R4, RZ, RZ, -R5 ;  /* 0x000000ffff047224 */ /* 0x000fe400078e0a05 */
[----:B------:R-:W-:-:S02]  /*5d90*/  IMAD R20, R5, UR5, R20 ;  /* 0x0000000505147c24 */ /* 0x000fc4000f8e0214 */
[----:B0-----:R-:W-:Y:S02]  /*5da0*/  @P1 IMAD R15, R21, R22, R14 ;  /* 0x00000016150f1224 */ /* 0x001fe400078e020e */
[----:B------:R-:W-:Y:S01]  /*5db0*/  IMAD R19, R4, UR6, R19 ;  /* 0x0000000604137c24 */ /* 0x000fe2000f8e0213 */
[----:B------:R-:W-:Y:S01]  /*5dc0*/  ULDC UR6, c[0x0][0x600] ;  /* 0x0001800000067ab9 */ /* 0x000fe20000000800 */
[----:B------:R-:W-:Y:S02]  /*5dd0*/  IMAD R15, R20, UR7, R15 ;  /* 0x00000007140f7c24 */ /* 0x000fe4000f8e020f */
[----:B------:R-:W-:Y:S02]  /*5de0*/  IMAD R6, R19, UR6, R6 ;  /* 0x0000000613067c24 */ /* 0x000fe4000f8e0206 */
[----:B------:R-:W-:-:S03]  /*5df0*/  IMAD.MOV.U32 R4, RZ, RZ, 0x1 ;  /* 0x00000001ff047424 */ /* 0x000fc600078e00ff */
[----:B------:R-:W-:Y:S02]  /*5e00*/  SEL R20, R6, R15, !P1 ;  /* 0x0000000f06147207 */ /* 0x000fe40004800000 */
[----:B------:R-:W-:-:S07]  /*5e10*/  SEL R19, R15, R6, !P1 ;  /* 0x000000060f137207 */ /* 0x000fce0004800000 */
.L_x_107:
[----:B------:R-:W-:Y:S05]  /*5e20*/  BSYNC B1 ;  /* 0x0000000000017941 */ /* 0x000fea0003800000 */
.L_x_106:
[----:B------:R-:W-:-:S13]  /*5e30*/  LOP3.LUT P1, RZ, R4, 0xff, RZ, 0xc0, !PT ;  /* 0x000000ff04ff7812 */ /* 0x000fda000782c0ff */
[----:B------:R-:W-:Y:S05]  /*5e40*/  @P1 BRA `(.L_x_110) ;  /* 0xfffffff400141947 */ /* 0x000fea000383ffff */
[----:B------:R-:W-:Y:S05]  /*5e50*/  BSYNC B0 ;  /* 0x0000000000007941 */ /* 0x000fea0003800000 */
.L_x_98:
[----:B------:R-:W-:-:S03]  /*5e60*/  UMOV UR6, 0xffffffff ;  /* 0xffffffff00067882 */ /* 0x000fc60000000000 */
[----:B------:R-:W-:Y:S05]  /*5e70*/  BRA.DIV UR6, `(.L_x_111) ;  /* 0x0000000606847947 */ /* 0x000fea000b800000 */
[----:B------:R-:W-:-:S13]  /*5e80*/  ELECT P6, URZ, PT ;  /* 0x00000000003f782f */ /* 0x000fda00038c0000 */
.L_x_128:
[----:B------:R-:W-:Y:S04]  /*5e90*/  BSSY B0, `(.L_x_112) ;  /* 0x0000046000007945 */ /* 0x000fe80003800000 */
[----:B------:R-:W-:Y:S05]  /*5ea0*/  @!P6 BRA `(.L_x_113) ;  /* 0x000000040010e947 */ /* 0x000fea0003800000 */
[----:B------:R-:W-:-:S04]  /*5eb0*/  LOP3.LUT R18, R18, 0x2, RZ, 0xfc, !PT ;  /* 0x0000000212127812 */ /* 0x000fc800078efcff */
[----:B------:R-:W-:-:S13]  /*5ec0*/  ISETP.NE.AND P0, PT, R18, 0x3, PT ;  /* 0x000000031200780c */ /* 0x000fda0003f05270 */
[----:B------:R-:W-:Y:S05]  /*5ed0*/  @!P0 BRA `(.L_x_114) ;  /* 0x0000000000048947 */ /* 0x000fea0003800000 */
[----:B------:R-:W-:Y:S01]  /*5ee0*/  BPT.TRAP 0x1 ;  /* 0x000000040000795c */ /* 0x000fe20000300000 */
.L_x_114:
[----:B------:R-:W0:Y:S01]  /*5ef0*/  S2R R3, SR_CgaCtaId ;  /* 0x0000000000037919 */ /* 0x000e220000008800 */
[----:B------:R-:W-:-:S04]  /*5f00*/  MOV R2, 0x400 ;  /* 0x0000040000027802 */ /* 0x000fc80000000f00 */
[----:B0-----:R-:W-:Y:S02]  /*5f10*/  LEA R3, R3, R2, 0x18 ;  /* 0x0000000203037211 */ /* 0x001fe400078ec0ff */
[----:B------:R-:W-:-:S03]  /*5f20*/  SHF.L.U32 R2, R0, 0x1f, RZ ;  /* 0x0000001f00027819 */ /* 0x000fc600000006ff */
[----:B------:R-:W-:-:S04]  /*5f30*/  VIADD R3, R3, 0x38 ;  /* 0x0000003803037836 */ /* 0x000fc80000000000 */
[C---:B------:R-:W-:Y:S02]  /*5f40*/  IMAD R7, R12.reuse, 0x8, R3 ;  /* 0x000000080c077824 */ /* 0x040fe400078e0203 */
[----:B------:R-:W-:Y:S02]  /*5f50*/  VIADD R12, R12, 0x1 ;  /* 0x000000010c0c7836 */ /* 0x000fe40000000000 */
[----:B------:R-:W0:Y:S03]  /*5f60*/  SYNCS.PHASECHK.TRANS64.TRYWAIT P0, [R7+URZ], R2 ;  /* 0x00000002070075a7 */ /* 0x000e26000800017f */
[----:B------:R-:W-:-:S04]  /*5f70*/  ISETP.NE.AND P1, PT, R12, 0x7, PT ;  /* 0x000000070c00780c */ /* 0x000fc80003f25270 */
[----:B------:R-:W-:Y:S02]  /*5f80*/  SEL R5, RZ, 0x1, P1 ;  /* 0x00000001ff057807 */ /* 0x000fe40000800000 */
[----:B------:R-:W-:Y:S02]  /*5f90*/  SEL R12, R12, RZ, P1 ;  /* 0x000000ff0c0c7207 */ /* 0x000fe40000800000 */
[----:B------:R-:W-:-:S03]  /*5fa0*/  LOP3.LUT R5, R0, R5, RZ, 0x3c, !PT ;  /* 0x0000000500057212 */ /* 0x000fc600078e3cff */
[----:B------:R-:W-:Y:S01]  /*5fb0*/  IMAD R9, R12, 0x8, R3 ;  /* 0x000000080c097824 */ /* 0x000fe200078e0203 */
[----:B------:R-:W-:Y:S01]  /*5fc0*/  SHF.L.U32 R4, R5, 0x1f, RZ ;  /* 0x0000001f05047819 */ /* 0x000fe200000006ff */
[----:B0-----:R-:W-:Y:S06]  /*5fd0*/  @!P0 BRA `(.L_x_115) ;  /* 0x00000004004c8947 */ /* 0x001fec0003800000 */
.L_x_129:
[----:B------:R-:W1:Y:S01]  /*5fe0*/  SYNCS.PHASECHK.TRANS64.TRYWAIT P0, [R9+URZ], R4 ;  /* 0x00000004090075a7 */ /* 0x000e62000800017f */
[----:B------:R-:W-:-:S05]  /*5ff0*/  VIADD R0, R12, 0x1 ;  /* 0x000000010c007836 */ /* 0x000fca0000000000 */
[----:B------:R-:W-:-:S04]  /*6000*/  ISETP.NE.AND P1, PT, R0, 0x7, PT ;  /* 0x000000070000780c */ /* 0x000fc80003f25270 */
[----:B0-----:R-:W-:Y:S02]  /*6010*/  SEL R2, RZ, 0x1, P1 ;  /* 0x00000001ff027807 */ /* 0x001fe40000800000 */
[----:B------:R-:W-:Y:S02]  /*6020*/  SEL R0, R0, RZ, P1 ;  /* 0x000000ff00007207 */ /* 0x000fe40000800000 */
[----:B------:R-:W-:-:S03]  /*6030*/  LOP3.LUT R7, R5, R2, RZ, 0x3c, !PT ;  /* 0x0000000205077212 */ /* 0x000fc600078e3cff */
[----:B------:R-:W-:Y:S01]  /*6040*/  IMAD R6, R0, 0x8, R3 ;  /* 0x0000000800067824 */ /* 0x000fe200078e0203 */
[----:B------:R-:W-:Y:S01]  /*6050*/  SHF.L.U32 R5, R7, 0x1f, RZ ;  /* 0x0000001f07057819 */ /* 0x000fe200000006ff */
[----:B-1----:R-:W-:Y:S06]  /*6060*/  @!P0 BRA `(.L_x_116) ;  /* 0x00000004003c8947 */ /* 0x002fec0003800000 */
.L_x_130:
[----:B------:R-:W1:Y:S01]  /*6070*/  SYNCS.PHASECHK.TRANS64.TRYWAIT P0, [R6+URZ], R5 ;  /* 0x00000005060075a7 */ /* 0x000e62000800017f */
[----:B------:R-:W-:-:S05]  /*6080*/  VIADD R0, R0, 0x1 ;  /* 0x0000000100007836 */ /* 0x000fca0000000000 */
[----:B------:R-:W-:-:S04]  /*6090*/  ISETP.NE.AND P1, PT, R0, 0x7, PT ;  /* 0x000000070000780c */ /* 0x000fc80003f25270 */
[----:B------:R-:W-:Y:S02]  /*60a0*/  SEL R2, RZ, 0x1, P1 ;  /* 0x00000001ff027807 */ /* 0x000fe40000800000 */
[----:B------:R-:W-:Y:S02]  /*60b0*/  SEL R0, R0, RZ, P1 ;  /* 0x000000ff00007207 */ /* 0x000fe40000800000 */
[----:B------:R-:W-:-:S03]  /*60c0*/  LOP3.LUT R7, R7, R2, RZ, 0x3c, !PT ;  /* 0x0000000207077212 */ /* 0x000fc600078e3cff */
[----:B0-----:R-:W-:Y:S01]  /*60d0*/  IMAD R9, R0, 0x8, R3 ;  /* 0x0000000800097824 */ /* 0x001fe200078e0203 */
[----:B------:R-:W-:Y:S01]  /*60e0*/  SHF.L.U32 R4, R7, 0x1f, RZ ;  /* 0x0000001f07047819 */ /* 0x000fe200000006ff */
[----:B-1----:R-:W-:Y:S06]  /*60f0*/  @!P0 BRA `(.L_x_117) ;  /* 0x00000004002c8947 */ /* 0x002fec0003800000 */
.L_x_131:
        /* <DEDUP_REMOVED lines=9> */
.L_x_132:
        /* <DEDUP_REMOVED lines=9> */
.L_x_133:
[----:B------:R-:W1:Y:S01]  /*6220*/  SYNCS.PHASECHK.TRANS64.TRYWAIT P0, [R9+URZ], R4 ;  /* 0x00000004090075a7 */ /* 0x000e62000800017f */
[----:B------:R-:W-:-:S05]  /*6230*/  VIADD R0, R0, 0x1 ;  /* 0x0000000100007836 */ /* 0x000fca0000000000 */
[----:B------:R-:W-:-:S04]  /*6240*/  ISETP.NE.AND P1, PT, R0, 0x7, PT ;  /* 0x000000070000780c */ /* 0x000fc80003f25270 */
[----:B------:R-:W-:Y:S02]  /*6250*/  SEL R2, RZ, 0x1, P1 ;  /* 0x00000001ff027807 */ /* 0x000fe40000800000 */
[----:B------:R-:W-:Y:S02]  /*6260*/  SEL R0, R0, RZ, P1 ;  /* 0x000000ff00007207 */ /* 0x000fe40000800000 */
[----:B------:R-:W-:Y:S01]  /*6270*/  LOP3.LUT R2, R7, R2, RZ, 0x3c, !PT ;  /* 0x0000000207027212 */ /* 0x000fe200078e3cff */
[----:B-1----:R-:W-:Y:S06]  /*6280*/  @!P0 BRA `(.L_x_120) ;  /* 0x0000000400048947 */ /* 0x002fec0003800000 */
.L_x_134:
[----:B------:R-:W-:Y:S01]  /*6290*/  IMAD R3, R0, 0x8, R3 ;  /* 0x0000000800037824 */ /* 0x000fe200078e0203 */
[----:B------:R-:W-:-:S07]  /*62a0*/  SHF.L.U32 R0, R2, 0x1f, RZ ;  /* 0x0000001f02007819 */ /* 0x000fce00000006ff */
.L_x_121:
[----:B--2---:R2:W3:Y:S02]  /*62b0*/  SYNCS.PHASECHK.TRANS64.TRYWAIT P0, [R3+URZ], R0 ;  /* 0x00000000030075a7 */ /* 0x0044e4000800017f */
[----:B---3--:R-:W-:Y:S05]  /*62c0*/  @!P0 NANOSLEEP.SYNCS 0x989680 ;  /* 0x009896800000895d */ /* 0x008fea0003900000 */
[----:B------:R-:W3:Y:S02]  /*62d0*/  @!P0 SYNCS.PHASECHK.TRANS64 P0, [R3+URZ], R0 ;  /* 0x00000000030085a7 */ /* 0x000ee4000800007f */
[----:B---3--:R-:W-:Y:S05]  /*62e0*/  @!P0 BRA `(.L_x_121) ;  /* 0xfffffffc00f08947 */ /* 0x008fea000383ffff */
.L_x_113:
[----:B------:R-:W-:Y:S05]  /*62f0*/  BSYNC B0 ;  /* 0x0000000000007941 */ /* 0x000fea0003800000 */
.L_x_112:
[----:B------:R-:W-:Y:S05]  /*6300*/  EXIT ;  /* 0x000000000000794d */ /* 0x000fea0003800000 */
.L_x_17:
[----:B-1----:R1:W2:Y:S02]  /*6310*/  SYNCS.PHASECHK.TRANS64.TRYWAIT P1, [R3+URZ], R0 ;  /* 0x00000000030075a7 */ /* 0x0022a4000802017f */
[----:B--2---:R-:W-:Y:S05]  /*6320*/  @!P1 NANOSLEEP.SYNCS 0x989680 ;  /* 0x009896800000995d */ /* 0x004fea0003900000 */
[----:B------:R-:W2:Y:S02]  /*6330*/  @!P1 SYNCS.PHASECHK.TRANS64 P1, [R3+URZ], R0 ;  /* 0x00000000030095a7 */ /* 0x000ea4000802007f */
[----:B--2---:R-:W-:Y:S05]  /*6340*/  @!P1 BRA `(.L_x_17) ;  /* 0xfffffffc00f09947 */ /* 0x004fea000383ffff */
[----:B------:R-:W-:Y:S05]  /*6350*/  BRA `(.L_x_16) ;  /* 0xffffffb0006c7947 */ /* 0x000fea000383ffff */
.L_x_22:
[----:B-1----:R-:W-:-:S04]  /*6360*/  IMAD.U32 R4, RZ, RZ, UR8 ;  /* 0x00000008ff047e24 */ /* 0x002fc8000f8e00ff */
[----:B------:R1:W2:Y:S03]  /*6370*/  SYNCS.PHASECHK.TRANS64.TRYWAIT P1, [R4+URZ], R3 ;  /* 0x00000003040075a7 */ /* 0x0002a6000802017f */
[----:B--2---:R-:W-:Y:S05]  /*6380*/  @!P1 NANOSLEEP.SYNCS 0x989680 ;  /* 0x009896800000995d */ /* 0x004fea0003900000 */
[----:B------:R-:W2:Y:S02]  /*6390*/  @!P1 SYNCS.PHASECHK.TRANS64 P1, [R4+URZ], R3 ;  /* 0x00000003040095a7 */ /* 0x000ea4000802007f */
[----:B--2---:R-:W-:Y:S05]  /*63a0*/  @!P1 BRA `(.L_x_22) ;  /* 0xfffffffc00ec9947 */ /* 0x004fea000383ffff */
[----:B------:R-:W-:Y:S05]  /*63b0*/  BRA `(.L_x_21) ;  /* 0xffffffb400a87947 */ /* 0x000fea000383ffff */
.L_x_99:
[----:B------:R-:W-:Y:S01]  /*63c0*/  BSSY B1, `(.L_x_122) ;  /* 0x0000006000017945 */ /* 0x000fe20003800000 */
[----:B------:R-:W-:-:S07]  /*63d0*/  IMAD.MOV.U32 R15, RZ, RZ, -0x1 ;  /* 0xffffffffff0f7424 */ /* 0x000fce00078e00ff */
[----:B------:R-:W-:Y:S05]  /*63e0*/  WARPSYNC.COLLECTIVE R15, `(.L_x_123) ;  /* 0x000000000f0c7348 */ /* 0x000fea0003c00000 */
[----:B------:R-:W-:Y:S02]  /*63f0*/  ELECT P6, UR62, PT ;  /* 0x00000000003e782f */ /* 0x000fe400038c0000 */
[----:B------:R-:W-:Y:S01]  /*6400*/  MOV R14, UR62 ;  /* 0x0000003e000e7c02 */ /* 0x000fe20008000f00 */
[----:B------:R-:W-:Y:S10]  /*6410*/  ENDCOLLECTIVE ;  /* 0x000000000000791b */ /* 0x000ff40003800000 */
.L_x_123:
[----:B------:R-:W-:Y:S05]  /*6420*/  BSYNC B1 ;  /* 0x0000000000017941 */ /* 0x000fea0003800000 */
.L_x_122:
[----:B------:R-:W-:Y:S05]  /*6430*/  BRA `(.L_x_124) ;  /* 0xffffffec00a47947 */ /* 0x000fea000383ffff */
.L_x_102:
[----:B0-----:R0:W1:Y:S02]  /*6440*/  SYNCS.PHASECHK.TRANS64.TRYWAIT P1, [R14+URZ+0x38], R7 ;  /* 0x000038070e0075a7 */ /* 0x001064000802017f */
[----:B-1----:R-:W-:Y:S05]  /*6450*/  @!P1 NANOSLEEP.SYNCS 0x989680 ;  /* 0x009896800000995d */ /* 0x002fea0003900000 */
[----:B------:R-:W1:Y:S02]  /*6460*/  @!P1 SYNCS.PHASECHK.TRANS64 P1, [R14+URZ+0x38], R7 ;  /* 0x000038070e0095a7 */ /* 0x000e64000802007f */
[----:B-1----:R-:W-:Y:S05]  /*6470*/  @!P1 BRA `(.L_x_102) ;  /* 0xfffffffc00f09947 */ /* 0x002fea000383ffff */
[----:B------:R-:W-:Y:S05]  /*6480*/  BRA `(.L_x_125) ;  /* 0xffffffec00d87947 */ /* 0x000fea000383ffff */
.L_x_111:
[----:B------:R-:W-:Y:S01]  /*6490*/  BSSY B0, `(.L_x_126) ;  /* 0x0000006000007945 */ /* 0x000fe20003800000 */
[----:B------:R-:W-:-:S07]  /*64a0*/  IMAD.MOV.U32 R15, RZ, RZ, -0x1 ;  /* 0xffffffffff0f7424 */ /* 0x000fce00078e00ff */
[----:B------:R-:W-:Y:S05]  /*64b0*/  WARPSYNC.COLLECTIVE R15, `(.L_x_127) ;  /* 0x000000000f0c7348 */ /* 0x000fea0003c00000 */
[----:B------:R-:W-:Y:S02]  /*64c0*/  ELECT P6, UR62, PT ;  /* 0x00000000003e782f */ /* 0x000fe400038c0000 */
[----:B------:R-:W-:Y:S01]  /*64d0*/  MOV R14, UR62 ;  /* 0x0000003e000e7c02 */ /* 0x000fe20008000f00 */
[----:B------:R-:W-:Y:S10]  /*64e0*/  ENDCOLLECTIVE ;  /* 0x000000000000791b */ /* 0x000ff40003800000 */
.L_x_127:
[----:B------:R-:W-:Y:S05]  /*64f0*/  BSYNC B0 ;  /* 0x0000000000007941 */ /* 0x000fea0003800000 */
.L_x_126:
[----:B------:R-:W-:Y:S05]  /*6500*/  BRA `(.L_x_128) ;  /* 0xfffffff800607947 */ /* 0x000fea000383ffff */
.L_x_115:
[----:B0-----:R0:W1:Y:S02]  /*6510*/  SYNCS.PHASECHK.TRANS64.TRYWAIT P0, [R7+URZ], R2 ;  /* 0x00000002070075a7 */ /* 0x001064000800017f */
[----:B-1----:R-:W-:Y:S05]  /*6520*/  @!P0 NANOSLEEP.SYNCS 0x989680 ;  /* 0x009896800000895d */ /* 0x002fea0003900000 */
[----:B------:R-:W1:Y:S02]  /*6530*/  @!P0 SYNCS.PHASECHK.TRANS64 P0, [R7+URZ], R2 ;  /* 0x00000002070085a7 */ /* 0x000e64000800007f */
[----:B-1----:R-:W-:Y:S05]  /*6540*/  @!P0 BRA `(.L_x_115) ;  /* 0xfffffffc00f08947 */ /* 0x002fea000383ffff */
[----:B------:R-:W-:Y:S05]  /*6550*/  BRA `(.L_x_129) ;  /* 0xfffffff800a07947 */ /* 0x000fea000383ffff */
.L_x_116:
[----:B0-----:R0:W1:Y:S02]  /*6560*/  SYNCS.PHASECHK.TRANS64.TRYWAIT P0, [R9+URZ], R4 ;  /* 0x00000004090075a7 */ /* 0x001064000800017f */
[----:B-1----:R-:W-:Y:S05]  /*6570*/  @!P0 NANOSLEEP.SYNCS 0x989680 ;  /* 0x009896800000895d */ /* 0x002fea0003900000 */
[----:B------:R-:W1:Y:S02]  /*6580*/  @!P0 SYNCS.PHASECHK.TRANS64 P0, [R9+URZ], R4 ;  /* 0x00000004090085a7 */ /* 0x000e64000800007f */
[----:B-1----:R-:W-:Y:S05]  /*6590*/  @!P0 BRA `(.L_x_116) ;  /* 0xfffffffc00f08947 */ /* 0x002fea000383ffff */
[----:B------:R-:W-:Y:S05]  /*65a0*/  BRA `(.L_x_130) ;  /* 0xfffffff800b07947 */ /* 0x000fea000383ffff */
.L_x_117:
[----:B0-----:R0:W1:Y:S02]  /*65b0*/  SYNCS.PHASECHK.TRANS64.TRYWAIT P0, [R6+URZ], R5 ;  /* 0x00000005060075a7 */ /* 0x001064000800017f */
[----:B-1----:R-:W-:Y:S05]  /*65c0*/  @!P0 NANOSLEEP.SYNCS 0x989680 ;  /* 0x009896800000895d */ /* 0x002fea0003900000 */
[----:B------:R-:W1:Y:S02]  /*65d0*/  @!P0 SYNCS.PHASECHK.TRANS64 P0, [R6+URZ], R5 ;  /* 0x00000005060085a7 */ /* 0x000e64000800007f */
[----:B-1----:R-:W-:Y:S05]  /*65e0*/  @!P0 BRA `(.L_x_117) ;  /* 0xfffffffc00f08947 */ /* 0x002fea000383ffff */
[----:B------:R-:W-:Y:S05]  /*65f0*/  BRA `(.L_x_131) ;  /* 0xfffffff800c07947 */ /* 0x000fea000383ffff */
.L_x_118:
[----:B0-----:R0:W1:Y:S02]  /*6600*/  SYNCS.PHASECHK.TRANS64.TRYWAIT P0, [R9+URZ], R4 ;  /* 0x00000004090075a7 */ /* 0x001064000800017f */
[----:B-1----:R-:W-:Y:S05]  /*6610*/  @!P0 NANOSLEEP.SYNCS 0x989680 ;  /* 0x009896800000895d */ /* 0x002fea0003900000 */
[----:B------:R-:W1:Y:S02]  /*6620*/  @!P0 SYNCS.PHASECHK.TRANS64 P0, [R9+URZ], R4 ;  /* 0x00000004090085a7 */ /* 0x000e64000800007f */
[----:B-1----:R-:W-:Y:S05]  /*6630*/  @!P0 BRA `(.L_x_118) ;  /* 0xfffffffc00f08947 */ /* 0x002fea000383ffff */
[----:B------:R-:W-:Y:S05]  /*6640*/  BRA `(.L_x_132) ;  /* 0xfffffff800d07947 */ /* 0x000fea000383ffff */
.L_x_119:
[----:B0-----:R0:W1:Y:S02]  /*6650*/  SYNCS.PHASECHK.TRANS64.TRYWAIT P0, [R6+URZ], R5 ;  /* 0x00000005060075a7 */ /* 0x001064000800017f */
[----:B-1----:R-:W-:Y:S05]  /*6660*/  @!P0 NANOSLEEP.SYNCS 0x989680 ;  /* 0x009896800000895d */ /* 0x002fea0003900000 */
[----:B------:R-:W1:Y:S02]  /*6670*/  @!P0 SYNCS.PHASECHK.TRANS64 P0, [R6+URZ], R5 ;  /* 0x00000005060085a7 */ /* 0x000e64000800007f */
[----:B-1----:R-:W-:Y:S05]  /*6680*/  @!P0 BRA `(.L_x_119) ;  /* 0xfffffffc00f08947 */ /* 0x002fea000383ffff */
[----:B------:R-:W-:Y:S05]  /*6690*/  BRA `(.L_x_133) ;  /* 0xfffffff800e07947 */ /* 0x000fea000383ffff */
.L_x_120:
[----:B-1----:R1:W2:Y:S02]  /*66a0*/  SYNCS.PHASECHK.TRANS64.TRYWAIT P0, [R9+URZ], R4 ;  /* 0x00000004090075a7 */ /* 0x0022a4000800017f */
[----:B--2---:R-:W-:Y:S05]  /*66b0*/  @!P0 NANOSLEEP.SYNCS 0x989680 ;  /* 0x009896800000895d */ /* 0x004fea0003900000 */
[----:B------:R-:W2:Y:S02]  /*66c0*/  @!P0 SYNCS.PHASECHK.TRANS64 P0, [R9+URZ], R4 ;  /* 0x00000004090085a7 */ /* 0x000ea4000800007f */
[----:B--2---:R-:W-:Y:S05]  /*66d0*/  @!P0 BRA `(.L_x_120) ;  /* 0xfffffffc00f08947 */ /* 0x004fea000383ffff */
[----:B------:R-:W-:Y:S05]  /*66e0*/  BRA `(.L_x_134) ;  /* 0xfffffff800e87947 */ /* 0x000fea000383ffff */
.L_x_135:
[----:B------:R-:W-:-:S00]  /*66f0*/  BRA `(.L_x_135) ;  /* 0xfffffffc00fc7947 */ /* 0x000fc0000383ffff */
[----:B------:R-:W-:-:S00]  /*6700*/  NOP ;  /* 0x0000000000007918 */ /* 0x000fc00000000000 */
[----:B------:R-:W-:-:S00]  /*6710*/  NOP ;  /* 0x0000000000007918 */ /* 0x000fc00000000000 */
[----:B------:R-:W-:-:S00]  /*6720*/  NOP ;  /* 0x0000000000007918 */ /* 0x000fc00000000000 */
[----:B------:R-:W-:-:S00]  /*6730*/  NOP ;  /* 0x0000000000007918 */ /* 0x000fc00000000000 */
[----:B------:R-:W-:-:S00]  /*6740*/  NOP ;  /* 0x0000000000007918 */ /* 0x000fc00000000000 */
[----:B------:R-:W-:-:S00]  /*6750*/  NOP ;  /* 0x0000000000007918 */ /* 0x000fc00000000000 */
[----:B------:R-:W-:-:S00]  /*6760*/  NOP ;  /* 0x0000000000007918 */ /* 0x000fc00000000000 */
[----:B------:R-:W-:-:S00]  /*6770*/  NOP ;  /* 0x0000000000007918 */ /* 0x000fc00000000000 */
.L_x_136:


//--------------------- .nv.global.init           --------------------------
	.section	.nv.global.init,"aw",@progbits
.nv.global.init:
	.type		$str$22,@object
	.size		$str$22,($str$23 - $str$22)
$str$22:
        /*0000*/ 	.byte	0x6b, 0x5f, 0x74, 0x69, 0x6c, 0x65, 0x5f, 0x63, 0x6f, 0x75, 0x6e, 0x74, 0x20, 0x3e, 0x3d, 0x20
        /*0010*/ 	.byte	0x31, 0x00
	.type		$str$23,@object
	.size		$str$23,(__unnamed_1 - $str$23)
$str$23:
        /*0012*/ 	.byte	0x2f, 0x74, 0x6d, 0x70, 0x2f, 0x63, 0x75, 0x74, 0x6c, 0x61, 0x73, 0x73, 0x5f, 0x73, 0x77, 0x65
        /*0022*/ 	.byte	0x65, 0x70, 0x5f, 0x73, 0x72, 0x63, 0x2f, 0x69, 0x6e, 0x63, 0x6c, 0x75, 0x64, 0x65, 0x2f, 0x63
        /*0032*/ 	.byte	0x75, 0x74, 0x6c, 0x61, 0x73, 0x73, 0x2f, 0x67, 0x65, 0x6d, 0x6d, 0x2f, 0x63, 0x6f, 0x6c, 0x6c
        /*0042*/ 	.byte	0x65, 0x63, 0x74, 0x69, 0x76, 0x65, 0x2f, 0x73, 0x6d, 0x39, 0x30, 0x5f, 0x6d, 0x6d, 0x61, 0x5f
        /*0052*/ 	.byte	0x74, 0x6d, 0x61, 0x5f, 0x67, 0x6d, 0x6d, 0x61, 0x5f, 0x73, 0x73, 0x5f, 0x77, 0x61, 0x72, 0x70
        /*0062*/ 	.byte	0x73, 0x70, 0x65, 0x63, 0x69, 0x61, 0x6c, 0x69, 0x7a, 0x65, 0x64, 0x2e, 0x68, 0x70, 0x70, 0x00
	.type		__unnamed_1,@object
	.size		__unnamed_1,(.L_0 - __unnamed_1)
__unnamed_1:
        /*0072*/ 	.byte	0x76, 0x6f, 0x69, 0x64, 0x20, 0x63, 0x75, 0x74, 0x6c, 0x61, 0x73, 0x73, 0x3a, 0x3a, 0x67, 0x65
        /* <DEDUP_REMOVED lines=176> */
        /*0b82*/ 	.byte	0x3a, 0x3a, 0x69, 0x64, 0x65, 0x6e, 0x74, 0x69, 0x74, 0x79, 0x5d, 0x00
.L_0:


//--------------------- .nv.shared._ZN7cutlass13device_kernelINS_4gemm6kernel13GemmUniversalIN4cute5tupleIJiiiiEEENS1_10collective13CollectiveMmaINS1_34MainloopSm90TmaGmmaWarpSpecializedILi7ENS5_IJNS4_1CILi1EEESB_SB_EEENS1_35KernelTmaWarpSpecializedCooperativeEEENS5_IJNSA_ILi128EEENSA_ILi64EEESG_EEENS_10tfloat32_tENS5_IJlSB_lEEESI_SJ_NS4_8TiledMMAINS4_8MMA_AtomIJNS4_4SM904GMMA29MMA_64x64x8_F32TF32TF32_SS_TNILNSN_7ScaleInE1ELSP_1EEEEEENS4_6LayoutINS5_IJNSA_ILi2EEESB_SB_EEENS5_IJSB_NSA_ILi0EEESV_EEEEENS5_IJNS4_10UnderscoreESY_SY_EEEEENS4_13SM90_TMA_LOADENS4_14ComposedLayoutINS4_7SwizzleILi3ELi4ELi3EEENS4_18smem_ptr_flag_bitsILi32EEENSS_INS5_IJNSA_ILi8EEENSA_ILi32EEEEEENS5_IJS18_SB_EEEEEEEvNS4_8identityES11_S1C_vS1D_EENS_8epilogue10collective6detail29Sm90TmaWarpSpecializedAdapterINS1G_15DefaultEpilogueISI_SJ_SJ_NS1F_6thread17LinearCombinationISI_Li1EffLNS1K_9ScaleType4KindE0ELNS_15FloatRoundStyleE2ESI_EENS1_15EpilogueDefaultEEEEEvvEEEEvNT_6ParamsE --------------------------
	.section	.nv.shared._ZN7cutlass13device_kernelINS_4gemm6kernel13GemmUniversalIN4cute5tupleIJiiiiEEENS1_10collective13CollectiveMmaINS1_34MainloopSm90TmaGmmaWarpSpecializedILi7ENS5_IJNS4_1CILi1EEESB_SB_EEENS1_35KernelTmaWarpSpecializedCooperativeEEENS5_IJNSA_ILi128EEENSA_ILi64EEESG_EEENS_10tfloat32_tENS5_IJlSB_lEEESI_SJ_NS4_8TiledMMAINS4_8MMA_AtomIJNS4_4SM904GMMA29MMA_64x64x8_F32TF32TF32_SS_TNILNSN_7ScaleInE1ELSP_1EEEEEENS4_6LayoutINS5_IJNSA_ILi2EEESB_SB_EEENS5_IJSB_NSA_ILi0EEESV_EEEEENS5_IJNS4_10UnderscoreESY_SY_EEEEENS4_13SM90_TMA_LOADENS4_14ComposedLayoutINS4_7SwizzleILi3ELi4ELi3EEENS4_18smem_ptr_flag_bitsILi32EEENSS_INS5_IJNSA_ILi8EEENSA_ILi32EEEEEENS5_IJS18_SB_EEEEEEEvNS4_8identityES11_S1C_vS1D_EENS_8epilogue10collective6detail29Sm90TmaWarpSpecializedAdapterINS1G_15DefaultEpilogueISI_SJ_SJ_NS1F_6thread17LinearCombinationISI_Li1EffLNS1K_9ScaleType4KindE0ELNS_15FloatRoundStyleE2ESI_EENS1_15EpilogueDefaultEEEEEvvEEEEvNT_6ParamsE,"aw",@nobits
	.sectionflags	@""
	.align	16
	.zero		1024


//--------------------- .nv.shared.reserved.0     --------------------------
	.section	.nv.shared.reserved.0,"aw",@nobits
	.weak		__nv_reservedSMEM_offset_0_alias
	.size		__nv_reservedSMEM_offset_0_alias, 0, 0
	.other		__nv_reservedSMEM_offset_0_alias,@"STO_CUDA_RESERVED_SHARED STV_DEFAULT"
__nv_reservedSMEM_offset_0_alias:
	.zero		0


//--------------------- .nv.global                --------------------------
	.section	.nv.global,"aw",@nobits
.nv.global:
	.type		_ZN40_INTERNAL_40fcf58b_4_k_cu_44569426_290384cute1_E,@object
	.size		_ZN40_INTERNAL_40fcf58b_4_k_cu_44569426_290384cute1_E,(_ZN40_INTERNAL_40fcf58b_4_k_cu_44569426_290384cuda3std3__45__cpo6cbeginE - _ZN40_INTERNAL_40fcf58b_4_k_cu_44569426_290384cute1_E)
_ZN40_INTERNAL_40fcf58b_4_k_cu_44569426_290384cute1_E:
	.zero		1
	.type		_ZN40_INTERNAL_40fcf58b_4_k_cu_44569426_290384cuda3std3__45__cpo6cbeginE,@object
	.size		_ZN40_INTERNAL_40fcf58b_4_k_cu_44569426_290384cuda3std3__45__cpo6cbeginE,(_ZN40_INTERNAL_40fcf58b_4_k_cu_44569426_290384cuda3std3__48in_placeE - _ZN40_INTERNAL_40fcf58b_4_k_cu_44569426_290384cuda3std3__45__cpo6cbeginE)
_ZN40_INTERNAL_40fcf58b_4_k_cu_44569426_290384cuda3std3__45__cpo6cbeginE:
	.zero		1
	.type		_ZN40_INTERNAL_40fcf58b_4_k_cu_44569426_290384cuda3std3__48in_placeE,@object
	.size		_ZN40_INTERNAL_40fcf58b_4_k_cu_44569426_290384cuda3std3__48in_placeE,(_ZN40_INTERNAL_40fcf58b_4_k_cu_44569426_290384cuda3std6ranges3__45__cpo9iter_moveE - _ZN40_INTERNAL_40fcf58b_4_k_cu_44569426_290384cuda3std3__48in_placeE)
_ZN40_INTERNAL_40fcf58b_4_k_cu_44569426_290384cuda3std3__48in_placeE:
	.zero		1
	.type		_ZN40_INTERNAL_40fcf58b_4_k_cu_44569426_290384cuda3std6ranges3__45__cpo9iter_moveE,@object
	.size		_ZN40_INTERNAL_40fcf58b_4_k_cu_44569426_290384cuda3std6ranges3__45__cpo9iter_moveE,(_ZN40_INTERNAL_40fcf58b_4_k_cu_44569426_290384cuda3std3__45__cpo5beginE - _ZN40_INTERNAL_40fcf58b_4_k_cu_44569426_290384cuda3std6ranges3__45__cpo9iter_moveE)
_ZN40_INTERNAL_40fcf58b_4_k_cu_44569426_290384cuda3std6ranges3__45__cpo9iter_moveE:
	.zero		1
	.type		_ZN40_INTERNAL_40fcf58b_4_k_cu_44569426_290384cuda3std3__45__cpo5beginE,@object
	.size		_ZN40_INTERNAL_40fcf58b_4_k_cu_44569426_290384cuda3std3__45__cpo5beginE,(_ZN40_INTERNAL_40fcf58b_4_k_cu_44569426_290384cuda3std3__442_GLOBAL__N__40fcf58b_4_k_cu_44569426_290386ignoreE - _ZN40_INTERNAL_40fcf58b_4_k_cu_44569426_290384cuda3std3__45__cpo5beginE)
_ZN40_INTERNAL_40fcf58b_4_k_cu_44569426_290384cuda3std3__45__cpo5beginE:
	.zero		1
	.type		_ZN40_INTERNAL_40fcf58b_4_k_cu_44569426_290384cuda3std3__442_GLOBAL__N__40fcf58b_4_k_cu_44569426_290386ignoreE,@object
	.size		_ZN40_INTERNAL_40fcf58b_4_k_cu_44569426_290384cuda3std3__442_GLOBAL__N__40fcf58b_4_k_cu_44569426_290386ignoreE,(_ZN40_INTERNAL_40fcf58b_4_k_cu_44569426_290384cute7productE - _ZN40_INTERNAL_40fcf58b_4_k_cu_44569426_290384cuda3std3__442_GLOBAL__N__40fcf58b_4_k_cu_44569426_290386ignoreE)
_ZN40_INTERNAL_40fcf58b_4_k_cu_44569426_290384cuda3std3__442_GLOBAL__N__40fcf58b_4_k_cu_44569426_290386ignoreE:
	.zero		1
	.type		_ZN40_INTERNAL_40fcf58b_4_k_cu_44569426_290384cute7productE,@object
	.size		_ZN40_INTERNAL_40fcf58b_4_k_cu_44569426_290384cute7productE,(_ZN40_INTERNAL_40fcf58b_4_k_cu_44569426_290384cuda3std3__45__cpo3endE - _ZN40_INTERNAL_40fcf58b_4_k_cu_44569426_290384cute7productE)
_ZN40_INTERNAL_40fcf58b_4_k_cu_44569426_290384cute7productE:
	.zero		1
	.type		_ZN40_INTERNAL_40fcf58b_4_k_cu_44569426_290384cuda3std3__45__cpo3endE,@object
	.size		_ZN40_INTERNAL_40fcf58b_4_k_cu_44569426_290384cuda3std3__45__cpo3endE,(_ZN40_INTERNAL_40fcf58b_4_k_cu_44569426_290384cuda3std3__419piecewise_constructE - _ZN40_INTERNAL_40fcf58b_4_k_cu_44569426_290384cuda3std3__45__cpo3endE)
_ZN40_INTERNAL_40fcf58b_4_k_cu_44569426_290384cuda3std3__45__cpo3endE:
	.zero		1
	.type		_ZN40_INTERNAL_40fcf58b_4_k_cu_44569426_290384cuda3std3__419piecewise_constructE,@object
	.size		_ZN40_INTERNAL_40fcf58b_4_k_cu_44569426_290384cuda3std3__419piecewise_constructE,(_ZN40_INTERNAL_40fcf58b_4_k_cu_44569426_290384cuda3std3__45__cpo4cendE - _ZN40_INTERNAL_40fcf58b_4_k_cu_44569426_290384cuda3std3__419piecewise_constructE)
_ZN40_INTERNAL_40fcf58b_4_k_cu_44569426_290384cuda3std3__419piecewise_constructE:
	.zero		1
	.type		_ZN40_INTERNAL_40fcf58b_4_k_cu_44569426_290384cuda3std3__45__cpo4cendE,@object
	.size		_ZN40_INTERNAL_40fcf58b_4_k_cu_44569426_290384cuda3std3__45__cpo4cendE,(_ZN40_INTERNAL_40fcf58b_4_k_cu_44569426_290384cuda3std6ranges3__45__cpo4swapE - _ZN40_INTERNAL_40fcf58b_4_k_cu_44569426_290384cuda3std3__45__cpo4cendE)
_ZN40_INTERNAL_40fcf58b_4_k_cu_44569426_290384cuda3std3__45__cpo4cendE:
	.zero		1
	.type		_ZN40_INTERNAL_40fcf58b_4_k_cu_44569426_290384cuda3std6ranges3__45__cpo4swapE,@object
	.size		_ZN40_INTERNAL_40fcf58b_4_k_cu_44569426_290384cuda3std6ranges3__45__cpo4swapE,(.L_8 - _ZN40_INTERNAL_40fcf58b_4_k_cu_44569426_290384cuda3std6ranges3__45__cpo4swapE)
_ZN40_INTERNAL_40fcf58b_4_k_cu_44569426_290384cuda3std6ranges3__45__cpo4swapE:
	.zero		1
.L_8:


//--------------------- .nv.constant0._ZN7cutlass13device_kernelINS_4gemm6kernel13GemmUniversalIN4cute5tupleIJiiiiEEENS1_10collective13CollectiveMmaINS1_34MainloopSm90TmaGmmaWarpSpecializedILi7ENS5_IJNS4_1CILi1EEESB_SB_EEENS1_35KernelTmaWarpSpecializedCooperativeEEENS5_IJNSA_ILi128EEENSA_ILi64EEESG_EEENS_10tfloat32_tENS5_IJlSB_lEEESI_SJ_NS4_8TiledMMAINS4_8MMA_AtomIJNS4_4SM904GMMA29MMA_64x64x8_F32TF32TF32_SS_TNILNSN_7ScaleInE1ELSP_1EEEEEENS4_6LayoutINS5_IJNSA_ILi2EEESB_SB_EEENS5_IJSB_NSA_ILi0EEESV_EEEEENS5_IJNS4_10UnderscoreESY_SY_EEEEENS4_13SM90_TMA_LOADENS4_14ComposedLayoutINS4_7SwizzleILi3ELi4ELi3EEENS4_18smem_ptr_flag_bitsILi32EEENSS_INS5_IJNSA_ILi8EEENSA_ILi32EEEEEENS5_IJS18_SB_EEEEEEEvNS4_8identityES11_S1C_vS1D_EENS_8epilogue10collective6detail29Sm90TmaWarpSpecializedAdapterINS1G_15DefaultEpilogueISI_SJ_SJ_NS1F_6thread17LinearCombinationISI_Li1EffLNS1K_9ScaleType4KindE0ELNS_15FloatRoundStyleE2ESI_EENS1_15EpilogueDefaultEEEEEvvEEEEvNT_6ParamsE --------------------------
	.section	.nv.constant0._ZN7cutlass13device_kernelINS_4gemm6kernel13GemmUniversalIN4cute5tupleIJiiiiEEENS1_10collective13CollectiveMmaINS1_34MainloopSm90TmaGmmaWarpSpecializedILi7ENS5_IJNS4_1CILi1EEESB_SB_EEENS1_35KernelTmaWarpSpecializedCooperativeEEENS5_IJNSA_ILi128EEENSA_ILi64EEESG_EEENS_10tfloat32_tENS5_IJlSB_lEEESI_SJ_NS4_8TiledMMAINS4_8MMA_AtomIJNS4_4SM904GMMA29MMA_64x64x8_F32TF32TF32_SS_TNILNSN_7ScaleInE1ELSP_1EEEEEENS4_6LayoutINS5_IJNSA_ILi2EEESB_SB_EEENS5_IJSB_NSA_ILi0EEESV_EEEEENS5_IJNS4_10UnderscoreESY_SY_EEEEENS4_13SM90_TMA_LOADENS4_14ComposedLayoutINS4_7SwizzleILi3ELi4ELi3EEENS4_18smem_ptr_flag_bitsILi32EEENSS_INS5_IJNSA_ILi8EEENSA_ILi32EEEEEENS5_IJS18_SB_EEEEEEEvNS4_8identityES11_S1C_vS1D_EENS_8epilogue10collective6detail29Sm90TmaWarpSpecializedAdapterINS1G_15DefaultEpilogueISI_SJ_SJ_NS1F_6thread17LinearCombinationISI_Li1EffLNS1K_9ScaleType4KindE0ELNS_15FloatRoundStyleE2ESI_EENS1_15EpilogueDefaultEEEEEvvEEEEvNT_6ParamsE,"a",@progbits
	.sectionflags	@""
	.align	4
.nv.constant0._ZN7cutlass13device_kernelINS_4gemm6kernel13GemmUniversalIN4cute5tupleIJiiiiEEENS1_10collective13CollectiveMmaINS1_34MainloopSm90TmaGmmaWarpSpecializedILi7ENS5_IJNS4_1CILi1EEESB_SB_EEENS1_35KernelTmaWarpSpecializedCooperativeEEENS5_IJNSA_ILi128EEENSA_ILi64EEESG_EEENS_10tfloat32_tENS5_IJlSB_lEEESI_SJ_NS4_8TiledMMAINS4_8MMA_AtomIJNS4_4SM904GMMA29MMA_64x64x8_F32TF32TF32_SS_TNILNSN_7ScaleInE1ELSP_1EEEEEENS4_6LayoutINS5_IJNSA_ILi2EEESB_SB_EEENS5_IJSB_NSA_ILi0EEESV_EEEEENS5_IJNS4_10UnderscoreESY_SY_EEEEENS4_13SM90_TMA_LOADENS4_14ComposedLayoutINS4_7SwizzleILi3ELi4ELi3EEENS4_18smem_ptr_flag_bitsILi32EEENSS_INS5_IJNSA_ILi8EEENSA_ILi32EEEEEENS5_IJS18_SB_EEEEEEEvNS4_8identityES11_S1C_vS1D_EENS_8epilogue10collective6detail29Sm90TmaWarpSpecializedAdapterINS1G_15DefaultEpilogueISI_SJ_SJ_NS1F_6thread17LinearCombinationISI_Li1EffLNS1K_9ScaleType4KindE0ELNS_15FloatRoundStyleE2ESI_EENS1_15EpilogueDefaultEEEEEvvEEEEvNT_6ParamsE:
	.zero		1664


//--------------------- SYMBOLS --------------------------

	.type		.nv.reservedSmem.offset0,@object
	.size		.nv.reservedSmem.offset0,0x4
	.type		__assertfail,@function
